// auto-generated by cutlass_sweep.sparse_gemm — config: {"arch": "sm_90", "cluster_m": 1, "cluster_n": 2, "dtype": "fp16", "tile_k": 128, "tile_m": 128, "tile_n": 128}
#include "cutlass/cutlass.h"
#include "cutlass/gemm/collective/collective_builder.hpp"
#include "cutlass/gemm/device/gemm_universal_adapter.h"
#include "cutlass/gemm/kernel/gemm_universal.hpp"
#include "cutlass/epilogue/collective/collective_builder.hpp"

using Elem = cutlass::half_t;
using Acc  = float;
using TileShape    = cute::Shape<cute::_128, cute::_128, cute::_128>;
using ClusterShape = cute::Shape<cute::_1, cute::_2, cute::_1>;

using CollectiveEpilogue = typename cutlass::epilogue::collective::CollectiveBuilder<
    cutlass::arch::Sm90, cutlass::arch::OpClassSparseTensorOp,
    TileShape, ClusterShape,
    cutlass::epilogue::collective::EpilogueTileAuto,
    Acc, Acc,
    Acc, cutlass::layout::ColumnMajor, 128 / cutlass::sizeof_bits<Acc>::value,
    Acc, cutlass::layout::ColumnMajor, 128 / cutlass::sizeof_bits<Acc>::value,
    cutlass::epilogue::collective::EpilogueScheduleAuto
  >::CollectiveOp;

using CollectiveMainloop = typename cutlass::gemm::collective::CollectiveBuilder<
    cutlass::arch::Sm90, cutlass::arch::OpClassSparseTensorOp,
    Elem, cutlass::layout::RowMajor, 128 / cutlass::sizeof_bits<Elem>::value,
    Elem, cutlass::layout::ColumnMajor, 128 / cutlass::sizeof_bits<Elem>::value,
    Acc,
    TileShape, ClusterShape,
    cutlass::gemm::collective::StageCountAutoCarveout<static_cast<int>(sizeof(typename CollectiveEpilogue::SharedStorage))>,
    cutlass::gemm::collective::KernelScheduleAuto
  >::CollectiveOp;

using GemmKernel = cutlass::gemm::kernel::GemmUniversal<
    cute::Shape<int,int,int,int>,
    CollectiveMainloop,
    CollectiveEpilogue
>;
using Gemm = cutlass::gemm::device::GemmUniversalAdapter<GemmKernel>;

auto* _anchor = &cutlass::device_kernel<GemmKernel>;


// ===== COMPILED SASS (sm_90a) =====

	.target	sm_90a

	.elftype	@"ET_EXEC"


//--------------------- .note.nv.tkinfo           --------------------------
	.section	.note.nv.tkinfo,"",@"SHT_NOTE"
	.sectionflags	@"SHF_NOTE_NV_TKINFO"
	.tkinfo
        /*0018*/ 	.word	0x00000002
        /*0030*/ 	.string	""
        /*0030*/ 	.string	"ptxas"
        /*0030*/ 	.string	"Cuda compilation tools, release 13.0, V13.0.88"
        /*0030*/ 	.string	"Build cuda_13.0.r13.0/compiler.36424714_0"
        /*0030*/ 	.string	"-arch sm_90a -m 64 "



//--------------------- .note.nv.cuinfo           --------------------------
	.section	.note.nv.cuinfo,"",@"SHT_NOTE"
	.sectionflags	@"SHF_NOTE_NV_CUINFO"
        /*0018*/ 	.short	0x0002
        /*001a*/ 	.short	0x005a
        /*001c*/ 	.short	0x0082
	.zero		2


//--------------------- .nv.info                  --------------------------
	.section	.nv.info,"",@"SHT_CUDA_INFO"
	.align	4


	//----- nvinfo : EIATTR_REGCOUNT
	.align		4
        /*0000*/ 	.byte	0x04, 0x2f
        /*0002*/ 	.short	(.L_12 - .L_11)
	.align		4
.L_11:
        /*0004*/ 	.word	index@(_ZN7cutlass13device_kernelINS_4gemm6kernel13GemmUniversalIN4cute5tupleIJiiiiEEENS1_10collective13CollectiveMmaINS1_40MainloopSm90TmaGmmaWarpSpecializedSparseILi4ENS5_IJNS4_1CILi1EEENSA_ILi2EEESB_EEENS1_35KernelTmaWarpSpecializedCooperativeEEENS5_IJNSA_ILi128EEESG_SG_EEENS_6half_tENS5_IJNS4_6LayoutINS5_IJiNS5_IJSC_iEEEiEEENS5_IJlNS5_IJSB_SC_EEElEEEEENSJ_INS5_IJNS5_IJNS5_IJNSA_ILi8EEESC_NSA_ILi4EEEEEEiEEENS5_IJNS5_IJNSA_ILi16EEESC_SQ_EEEiEEEiEEENS5_IJNS5_IJNS5_IJSG_ST_NSA_ILi2048EEEEEENSA_ILi8192EEEEEENS5_IJNS5_IJSB_NSA_ILi1024EEENSA_ILi32EEEEEElEEElEEEEEEEESI_NS5_IJlSB_lEEENS4_8TiledMMAINS4_8MMA_AtomIJNS4_4SM904GMMA6SPARSE27GMMA_64x128x32_F32F16F16_SSILNS1C_5MajorE0ELS1F_0ELNS1C_7ScaleInE1ELS1G_1ELNS1C_9SparseSelE0EEEEEENSJ_INS5_IJSC_SB_SB_EEENS5_IJSB_NSA_ILi0EEES1L_EEEEENS5_IJNS4_10UnderscoreES1O_S1O_EEEEENS4_23SM90_TMA_LOAD_MULTICASTENS4_14ComposedLayoutINS4_7SwizzleILi3ELi4ELi3EEENS4_25smem_sparse_ptr_flag_bitsILi2ELi16EEENSJ_INS5_IJNS5_IJSB_SP_EEENS5_IJSC_NSA_ILi64EEEEEEEEENS5_IJNS5_IJS1L_SG_EEESM_EEEEEEEvNS4_8identityENS4_13SM90_TMA_LOADENS1S_IS1U_NS4_18smem_ptr_flag_bitsILi16EEENSJ_INS5_IJSP_S1Y_EEENS5_IJS1Y_SB_EEEEEEEvS25_EENS_8epilogue10collective6detail29Sm90TmaWarpSpecializedAdapterINS2F_15DefaultEpilogueIfNS5_IJSB_llEEES2J_NS2E_6thread17LinearCombinationIfLi1EffLNS2K_9ScaleType4KindE0ELNS_15FloatRoundStyleE2EfEENS1_15EpilogueDefaultEEEEEvvEEEEvNT_6ParamsE)
        /*0008*/ 	.word	0x000000a8


	//----- nvinfo : EIATTR_FRAME_SIZE
	.align		4
.L_12:
        /*000c*/ 	.byte	0x04, 0x11
        /*000e*/ 	.short	(.L_14 - .L_13)
	.align		4
.L_13:
        /*0010*/ 	.word	index@(_ZN7cutlass13device_kernelINS_4gemm6kernel13GemmUniversalIN4cute5tupleIJiiiiEEENS1_10collective13CollectiveMmaINS1_40MainloopSm90TmaGmmaWarpSpecializedSparseILi4ENS5_IJNS4_1CILi1EEENSA_ILi2EEESB_EEENS1_35KernelTmaWarpSpecializedCooperativeEEENS5_IJNSA_ILi128EEESG_SG_EEENS_6half_tENS5_IJNS4_6LayoutINS5_IJiNS5_IJSC_iEEEiEEENS5_IJlNS5_IJSB_SC_EEElEEEEENSJ_INS5_IJNS5_IJNS5_IJNSA_ILi8EEESC_NSA_ILi4EEEEEEiEEENS5_IJNS5_IJNSA_ILi16EEESC_SQ_EEEiEEEiEEENS5_IJNS5_IJNS5_IJSG_ST_NSA_ILi2048EEEEEENSA_ILi8192EEEEEENS5_IJNS5_IJSB_NSA_ILi1024EEENSA_ILi32EEEEEElEEElEEEEEEEESI_NS5_IJlSB_lEEENS4_8TiledMMAINS4_8MMA_AtomIJNS4_4SM904GMMA6SPARSE27GMMA_64x128x32_F32F16F16_SSILNS1C_5MajorE0ELS1F_0ELNS1C_7ScaleInE1ELS1G_1ELNS1C_9SparseSelE0EEEEEENSJ_INS5_IJSC_SB_SB_EEENS5_IJSB_NSA_ILi0EEES1L_EEEEENS5_IJNS4_10UnderscoreES1O_S1O_EEEEENS4_23SM90_TMA_LOAD_MULTICASTENS4_14ComposedLayoutINS4_7SwizzleILi3ELi4ELi3EEENS4_25smem_sparse_ptr_flag_bitsILi2ELi16EEENSJ_INS5_IJNS5_IJSB_SP_EEENS5_IJSC_NSA_ILi64EEEEEEEEENS5_IJNS5_IJS1L_SG_EEESM_EEEEEEEvNS4_8identityENS4_13SM90_TMA_LOADENS1S_IS1U_NS4_18smem_ptr_flag_bitsILi16EEENSJ_INS5_IJSP_S1Y_EEENS5_IJS1Y_SB_EEEEEEEvS25_EENS_8epilogue10collective6detail29Sm90TmaWarpSpecializedAdapterINS2F_15DefaultEpilogueIfNS5_IJSB_llEEES2J_NS2E_6thread17LinearCombinationIfLi1EffLNS2K_9ScaleType4KindE0ELNS_15FloatRoundStyleE2EfEENS1_15EpilogueDefaultEEEEEvvEEEEvNT_6ParamsE)
        /*0014*/ 	.word	0x00000000


	//----- nvinfo : EIATTR_MIN_STACK_SIZE
	.align		4
.L_14:
        /*0018*/ 	.byte	0x04, 0x12
        /*001a*/ 	.short	(.L_16 - .L_15)
	.align		4
.L_15:
        /*001c*/ 	.word	index@(_ZN7cutlass13device_kernelINS_4gemm6kernel13GemmUniversalIN4cute5tupleIJiiiiEEENS1_10collective13CollectiveMmaINS1_40MainloopSm90TmaGmmaWarpSpecializedSparseILi4ENS5_IJNS4_1CILi1EEENSA_ILi2EEESB_EEENS1_35KernelTmaWarpSpecializedCooperativeEEENS5_IJNSA_ILi128EEESG_SG_EEENS_6half_tENS5_IJNS4_6LayoutINS5_IJiNS5_IJSC_iEEEiEEENS5_IJlNS5_IJSB_SC_EEElEEEEENSJ_INS5_IJNS5_IJNS5_IJNSA_ILi8EEESC_NSA_ILi4EEEEEEiEEENS5_IJNS5_IJNSA_ILi16EEESC_SQ_EEEiEEEiEEENS5_IJNS5_IJNS5_IJSG_ST_NSA_ILi2048EEEEEENSA_ILi8192EEEEEENS5_IJNS5_IJSB_NSA_ILi1024EEENSA_ILi32EEEEEElEEElEEEEEEEESI_NS5_IJlSB_lEEENS4_8TiledMMAINS4_8MMA_AtomIJNS4_4SM904GMMA6SPARSE27GMMA_64x128x32_F32F16F16_SSILNS1C_5MajorE0ELS1F_0ELNS1C_7ScaleInE1ELS1G_1ELNS1C_9SparseSelE0EEEEEENSJ_INS5_IJSC_SB_SB_EEENS5_IJSB_NSA_ILi0EEES1L_EEEEENS5_IJNS4_10UnderscoreES1O_S1O_EEEEENS4_23SM90_TMA_LOAD_MULTICASTENS4_14ComposedLayoutINS4_7SwizzleILi3ELi4ELi3EEENS4_25smem_sparse_ptr_flag_bitsILi2ELi16EEENSJ_INS5_IJNS5_IJSB_SP_EEENS5_IJSC_NSA_ILi64EEEEEEEEENS5_IJNS5_IJS1L_SG_EEESM_EEEEEEEvNS4_8identityENS4_13SM90_TMA_LOADENS1S_IS1U_NS4_18smem_ptr_flag_bitsILi16EEENSJ_INS5_IJSP_S1Y_EEENS5_IJS1Y_SB_EEEEEEEvS25_EENS_8epilogue10collective6detail29Sm90TmaWarpSpecializedAdapterINS2F_15DefaultEpilogueIfNS5_IJSB_llEEES2J_NS2E_6thread17LinearCombinationIfLi1EffLNS2K_9ScaleType4KindE0ELNS_15FloatRoundStyleE2EfEENS1_15EpilogueDefaultEEEEEvvEEEEvNT_6ParamsE)
        /*0020*/ 	.word	0x00000000
.L_16:


//--------------------- .nv.compat                --------------------------
	.section	.nv.compat,"",@"SHT_CUDA_COMPAT_INFO"
	.align	4
        /*0000*/ 	.byte	0x02, 0x09, 0x01, 0x00, 0x02, 0x02, 0x04, 0x00, 0x02, 0x05, 0x05, 0x00, 0x03, 0x07, 0x01, 0x01
        /*0010*/ 	.byte	0x02, 0x03, 0x01, 0x00, 0x02, 0x06, 0x01, 0x00, 0x04, 0x0b, 0x08, 0x00, 0x00, 0x00, 0x00, 0x00
        /*0020*/ 	.byte	0x00, 0x00, 0x00, 0x00


//--------------------- .nv.info._ZN7cutlass13device_kernelINS_4gemm6kernel13GemmUniversalIN4cute5tupleIJiiiiEEENS1_10collective13CollectiveMmaINS1_40MainloopSm90TmaGmmaWarpSpecializedSparseILi4ENS5_IJNS4_1CILi1EEENSA_ILi2EEESB_EEENS1_35KernelTmaWarpSpecializedCooperativeEEENS5_IJNSA_ILi128EEESG_SG_EEENS_6half_tENS5_IJNS4_6LayoutINS5_IJiNS5_IJSC_iEEEiEEENS5_IJlNS5_IJSB_SC_EEElEEEEENSJ_INS5_IJNS5_IJNS5_IJNSA_ILi8EEESC_NSA_ILi4EEEEEEiEEENS5_IJNS5_IJNSA_ILi16EEESC_SQ_EEEiEEEiEEENS5_IJNS5_IJNS5_IJSG_ST_NSA_ILi2048EEEEEENSA_ILi8192EEEEEENS5_IJNS5_IJSB_NSA_ILi1024EEENSA_ILi32EEEEEElEEElEEEEEEEESI_NS5_IJlSB_lEEENS4_8TiledMMAINS4_8MMA_AtomIJNS4_4SM904GMMA6SPARSE27GMMA_64x128x32_F32F16F16_SSILNS1C_5MajorE0ELS1F_0ELNS1C_7ScaleInE1ELS1G_1ELNS1C_9SparseSelE0EEEEEENSJ_INS5_IJSC_SB_SB_EEENS5_IJSB_NSA_ILi0EEES1L_EEEEENS5_IJNS4_10UnderscoreES1O_S1O_EEEEENS4_23SM90_TMA_LOAD_MULTICASTENS4_14ComposedLayoutINS4_7SwizzleILi3ELi4ELi3EEENS4_25smem_sparse_ptr_flag_bitsILi2ELi16EEENSJ_INS5_IJNS5_IJSB_SP_EEENS5_IJSC_NSA_ILi64EEEEEEEEENS5_IJNS5_IJS1L_SG_EEESM_EEEEEEEvNS4_8identityENS4_13SM90_TMA_LOADENS1S_IS1U_NS4_18smem_ptr_flag_bitsILi16EEENSJ_INS5_IJSP_S1Y_EEENS5_IJS1Y_SB_EEEEEEEvS25_EENS_8epilogue10collective6detail29Sm90TmaWarpSpecializedAdapterINS2F_15DefaultEpilogueIfNS5_IJSB_llEEES2J_NS2E_6thread17LinearCombinationIfLi1EffLNS2K_9ScaleType4KindE0ELNS_15FloatRoundStyleE2EfEENS1_15EpilogueDefaultEEEEEvvEEEEvNT_6ParamsE --------------------------
	.section	.nv.info._ZN7cutlass13device_kernelINS_4gemm6kernel13GemmUniversalIN4cute5tupleIJiiiiEEENS1_10collective13CollectiveMmaINS1_40MainloopSm90TmaGmmaWarpSpecializedSparseILi4ENS5_IJNS4_1CILi1EEENSA_ILi2EEESB_EEENS1_35KernelTmaWarpSpecializedCooperativeEEENS5_IJNSA_ILi128EEESG_SG_EEENS_6half_tENS5_IJNS4_6LayoutINS5_IJiNS5_IJSC_iEEEiEEENS5_IJlNS5_IJSB_SC_EEElEEEEENSJ_INS5_IJNS5_IJNS5_IJNSA_ILi8EEESC_NSA_ILi4EEEEEEiEEENS5_IJNS5_IJNSA_ILi16EEESC_SQ_EEEiEEEiEEENS5_IJNS5_IJNS5_IJSG_ST_NSA_ILi2048EEEEEENSA_ILi8192EEEEEENS5_IJNS5_IJSB_NSA_ILi1024EEENSA_ILi32EEEEEElEEElEEEEEEEESI_NS5_IJlSB_lEEENS4_8TiledMMAINS4_8MMA_AtomIJNS4_4SM904GMMA6SPARSE27GMMA_64x128x32_F32F16F16_SSILNS1C_5MajorE0ELS1F_0ELNS1C_7ScaleInE1ELS1G_1ELNS1C_9SparseSelE0EEEEEENSJ_INS5_IJSC_SB_SB_EEENS5_IJSB_NSA_ILi0EEES1L_EEEEENS5_IJNS4_10UnderscoreES1O_S1O_EEEEENS4_23SM90_TMA_LOAD_MULTICASTENS4_14ComposedLayoutINS4_7SwizzleILi3ELi4ELi3EEENS4_25smem_sparse_ptr_flag_bitsILi2ELi16EEENSJ_INS5_IJNS5_IJSB_SP_EEENS5_IJSC_NSA_ILi64EEEEEEEEENS5_IJNS5_IJS1L_SG_EEESM_EEEEEEEvNS4_8identityENS4_13SM90_TMA_LOADENS1S_IS1U_NS4_18smem_ptr_flag_bitsILi16EEENSJ_INS5_IJSP_S1Y_EEENS5_IJS1Y_SB_EEEEEEEvS25_EENS_8epilogue10collective6detail29Sm90TmaWarpSpecializedAdapterINS2F_15DefaultEpilogueIfNS5_IJSB_llEEES2J_NS2E_6thread17LinearCombinationIfLi1EffLNS2K_9ScaleType4KindE0ELNS_15FloatRoundStyleE2EfEENS1_15EpilogueDefaultEEEEEvvEEEEvNT_6ParamsE,"",@"SHT_CUDA_INFO"
	.sectionflags	@""
	.align	4


	//----- nvinfo : EIATTR_CUDA_API_VERSION
	.align		4
        /*0000*/ 	.byte	0x04, 0x37
        /*0002*/ 	.short	(.L_18 - .L_17)
.L_17:
        /*0004*/ 	.word	0x00000082


	//----- nvinfo : EIATTR_KPARAM_INFO
	.align		4
.L_18:
        /*0008*/ 	.byte	0x04, 0x17
        /*000a*/ 	.short	(.L_20 - .L_19)
.L_19:
        /*000c*/ 	.word	0x00000000
        /*0010*/ 	.short	0x0000
        /*0012*/ 	.short	0x0070
        /*0014*/ 	.byte	0x00, 0xf0, 0x01, 0x14


	//----- nvinfo : EIATTR_SPARSE_MMA_MASK
	.align		4
.L_20:
        /*0018*/ 	.byte	0x03, 0x50
        /*001a*/ 	.short	0x0002


	//----- nvinfo : EIATTR_MAXREG_COUNT
	.align		4
        /*001c*/ 	.byte	0x03, 0x1b
        /*001e*/ 	.short	0x00a8


	//----- nvinfo : EIATTR_NUM_BARRIERS
	.align		4
        /*0020*/ 	.byte	0x02, 0x4c
        /*0022*/ 	.byte	0x01
	.zero		1


	//----- nvinfo : EIATTR_MERCURY_ISA_VERSION
	.align		4
        /*0024*/ 	.byte	0x03, 0x5f
        /*0026*/ 	.short	0x0101


	//----- nvinfo : EIATTR_INT_WARP_WIDE_INSTR_OFFSETS
	.align		4
        /*0028*/ 	.byte	0x04, 0x31
        /*002a*/ 	.short	(.L_22 - .L_21)


	//   ....[0]....
.L_21:
        /*002c*/ 	.word	0x000004c0


	//   ....[1]....
        /*0030*/ 	.word	0x000004e0


	//   ....[2]....
        /*0034*/ 	.word	0x00000690


	//----- nvinfo : EIATTR_COOP_GROUP_MASK_REGIDS
	.align		4
.L_22:
        /*0038*/ 	.byte	0x04, 0x29
        /*003a*/ 	.short	(.L_24 - .L_23)


	//   ....[0]....
.L_23:
        /*003c*/ 	.word	0xffffffff


	//   ....[1]....
        /*0040*/ 	.word	0xffffffff


	//   ....[2]....
        /*0044*/ 	.word	0xffffffff


	//   ....[3]....
        /*0048*/ 	.word	0xffffffff


	//   ....[4]....
        /*004c*/ 	.word	0xffffffff


	//   ....[5]....
        /*0050*/ 	.word	0xffffffff


	//----- nvinfo : EIATTR_COOP_GROUP_INSTR_OFFSETS
	.align		4
.L_24:
        /*0054*/ 	.byte	0x04, 0x28
        /*0056*/ 	.short	(.L_26 - .L_25)


	//   ....[0]....
.L_25:
        /*0058*/ 	.word	0x00000060


	//   ....[1]....
        /*005c*/ 	.word	0x00000070


	//   ....[2]....
        /*0060*/ 	.word	0x00000160


	//   ....[3]....
        /*0064*/ 	.word	0x000002f0


	//   ....[4]....
        /*0068*/ 	.word	0x000007c0


	//   ....[5]....
        /*006c*/ 	.word	0x000014b0


	//----- nvinfo : EIATTR_REG_RECONFIG
	.align		4
.L_26:
        /*0070*/ 	.byte	0x01, 0x54
	.zero		2


	//----- nvinfo : EIATTR_MBARRIER_INSTR_OFFSETS
	.align		4
        /*0074*/ 	.byte	0x04, 0x39
        /*0076*/ 	.short	(.L_28 - .L_27)


	//   ....[0]....
.L_27:
        /*0078*/ 	.word	0x00000260
        /*007c*/ 	.word	0x000000ff
        /*0080*/ 	.word	0x00000000
        /*0084*/ 	.short	0x0100
        /*0086*/ 	.byte	0x08
	.zero		1


	//   ....[1]....
        /*0088*/ 	.word	0x00000270
        /*008c*/ 	.word	0x000000ff
        /*0090*/ 	.word	0x00000020
        /*0094*/ 	.short	0x0100
        /*0096*/ 	.byte	0x08
	.zero		1


	//   ....[2]....
        /*0098*/ 	.word	0x00000280
        /*009c*/ 	.word	0x000000ff
        /*00a0*/ 	.word	0x00000008
        /*00a4*/ 	.short	0x0100
        /*00a6*/ 	.byte	0x08
	.zero		1


	//   ....[3]....
        /*00a8*/ 	.word	0x00000290
        /*00ac*/ 	.word	0x000000ff
        /*00b0*/ 	.word	0x00000028
        /*00b4*/ 	.short	0x0100
        /*00b6*/ 	.byte	0x08
	.zero		1


	//   ....[4]....
        /*00b8*/ 	.word	0x000002a0
        /*00bc*/ 	.word	0x000000ff
        /*00c0*/ 	.word	0x00000010
        /*00c4*/ 	.short	0x0100
        /*00c6*/ 	.byte	0x08
	.zero		1


	//   ....[5]....
        /*00c8*/ 	.word	0x000002b0
        /*00cc*/ 	.word	0x000000ff
        /*00d0*/ 	.word	0x00000030
        /*00d4*/ 	.short	0x0100
        /*00d6*/ 	.byte	0x08
	.zero		1


	//   ....[6]....
        /*00d8*/ 	.word	0x000002c0
        /*00dc*/ 	.word	0x000000ff
        /*00e0*/ 	.word	0x00000018
        /*00e4*/ 	.short	0x0100
        /*00e6*/ 	.byte	0x08
	.zero		1


	//   ....[7]....
        /*00e8*/ 	.word	0x000002d0
        /*00ec*/ 	.word	0x000000ff
        /*00f0*/ 	.word	0x00000038
        /*00f4*/ 	.short	0x0100
        /*00f6*/ 	.byte	0x08
	.zero		1


	//   ....[8]....
        /*00f8*/ 	.word	0x00000720
        /*00fc*/ 	.word	0x000000ff
        /*0100*/ 	.word	0x00000050
        /*0104*/ 	.short	0x0100
        /*0106*/ 	.byte	0x06
	.zero		1


	//   ....[9]....
        /*0108*/ 	.word	0x00000770
        /*010c*/ 	.word	0x000000ff
        /*0110*/ 	.word	0x00000058
        /*0114*/ 	.short	0x0100
        /*0116*/ 	.byte	0x06
	.zero		1


	//   ....[10]....
        /*0118*/ 	.word	0x00001870
        /*011c*/ 	.word	0x000000ff
        /*0120*/ 	.word	0x00000000
        /*0124*/ 	.short	0x010a
        /*0126*/ 	.byte	0x08
	.zero		1


	//   ....[11]....
        /*0128*/ 	.word	0x000018b0
        /*012c*/ 	.word	0x000000ff
        /*0130*/ 	.word	0x00000000
        /*0134*/ 	.short	0x010a
        /*0136*/ 	.byte	0x08
	.zero		1


	//   ....[12]....
        /*0138*/ 	.word	0x00001b20
        /*013c*/ 	.word	0x00000059
        /*0140*/ 	.word	0x00000000
        /*0144*/ 	.short	0x0101
        /*0146*/ 	.byte	0x3f
	.zero		1


	//   ....[13]....
        /*0148*/ 	.word	0x000076b0
        /*014c*/ 	.word	0x00000018
        /*0150*/ 	.word	0x00000020
        /*0154*/ 	.short	0x010a
        /*0156*/ 	.byte	0x3f
	.zero		1


	//   ....[14]....
        /*0158*/ 	.word	0x00007b90
        /*015c*/ 	.word	0x00000005
        /*0160*/ 	.word	0x00000058
        /*0164*/ 	.short	0x0101
        /*0166*/ 	.byte	0x3f
	.zero		1


	//   ....[15]....
        /*0168*/ 	.word	0x00008290
        /*016c*/ 	.word	0x00000005
        /*0170*/ 	.word	0x00000000
        /*0174*/ 	.short	0x010a
        /*0176*/ 	.byte	0x3f
	.zero		1


	//   ....[16]....
        /*0178*/ 	.word	0x00008310
        /*017c*/ 	.word	0x00000007
        /*0180*/ 	.word	0x00000000
        /*0184*/ 	.short	0x010a
        /*0186*/ 	.byte	0x3f
	.zero		1


	//   ....[17]....
        /*0188*/ 	.word	0x000083a0
        /*018c*/ 	.word	0x00000006
        /*0190*/ 	.word	0x00000000
        /*0194*/ 	.short	0x010a
        /*0196*/ 	.byte	0x3f
	.zero		1


	//   ....[18]....
        /*0198*/ 	.word	0x00008430
        /*019c*/ 	.word	0x00000003
        /*01a0*/ 	.word	0x00000000
        /*01a4*/ 	.short	0x010a
        /*01a6*/ 	.byte	0x3f
	.zero		1


	//   ....[19]....
        /*01a8*/ 	.word	0x000084a0
        /*01ac*/ 	.word	0x00000059
        /*01b0*/ 	.word	0x00000000
        /*01b4*/ 	.short	0x010a
        /*01b6*/ 	.byte	0x3f
	.zero		1


	//   ....[20]....
        /*01b8*/ 	.word	0x00008570
        /*01bc*/ 	.word	0x00000018
        /*01c0*/ 	.word	0x00000020
        /*01c4*/ 	.short	0x010a
        /*01c6*/ 	.byte	0x3f
	.zero		1


	//   ....[21]....
        /*01c8*/ 	.word	0x00008640
        /*01cc*/ 	.word	0x00000005
        /*01d0*/ 	.word	0x00000000
        /*01d4*/ 	.short	0x010a
        /*01d6*/ 	.byte	0x3f
	.zero		1


	//   ....[22]....
        /*01d8*/ 	.word	0x00008690
        /*01dc*/ 	.word	0x00000007
        /*01e0*/ 	.word	0x00000000
        /*01e4*/ 	.short	0x010a
        /*01e6*/ 	.byte	0x3f
	.zero		1


	//   ....[23]....
        /*01e8*/ 	.word	0x000086e0
        /*01ec*/ 	.word	0x00000006
        /*01f0*/ 	.word	0x00000000
        /*01f4*/ 	.short	0x010a
        /*01f6*/ 	.byte	0x3f
	.zero		1


	//----- nvinfo : EIATTR_NUM_MBARRIERS
	.align		4
.L_28:
        /*01f8*/ 	.byte	0x03, 0x38
        /*01fa*/ 	.short	0x000a


	//----- nvinfo : EIATTR_EXIT_INSTR_OFFSETS
	.align		4
        /*01fc*/ 	.byte	0x04, 0x1c
        /*01fe*/ 	.short	(.L_30 - .L_29)


	//   ....[0]....
.L_29:
        /*0200*/ 	.word	0x00000990


	//   ....[1]....
        /*0204*/ 	.word	0x00001180


	//   ....[2]....
        /*0208*/ 	.word	0x00006de0


	//   ....[3]....
        /*020c*/ 	.word	0x00007320


	//   ....[4]....
        /*0210*/ 	.word	0x00008480


	//----- nvinfo : EIATTR_MAX_THREADS
	.align		4
.L_30:
        /*0214*/ 	.byte	0x04, 0x05
        /*0216*/ 	.short	(.L_32 - .L_31)
.L_31:
        /*0218*/ 	.word	0x00000180
        /*021c*/ 	.word	0x00000001
        /*0220*/ 	.word	0x00000001


	//----- nvinfo : EIATTR_CRS_STACK_SIZE
	.align		4
.L_32:
        /*0224*/ 	.byte	0x04, 0x1e
        /*0226*/ 	.short	(.L_34 - .L_33)
.L_33:
        /*0228*/ 	.word	0x00000000


	//----- nvinfo : EIATTR_CBANK_PARAM_SIZE
	.align		4
.L_34:
        /*022c*/ 	.byte	0x03, 0x19
        /*022e*/ 	.short	0x0570


	//----- nvinfo : EIATTR_PARAM_CBANK
	.align		4
        /*0230*/ 	.byte	0x04, 0x0a
        /*0232*/ 	.short	(.L_36 - .L_35)
	.align		4
.L_35:
        /*0234*/ 	.word	index@(.nv.constant0._ZN7cutlass13device_kernelINS_4gemm6kernel13GemmUniversalIN4cute5tupleIJiiiiEEENS1_10collective13CollectiveMmaINS1_40MainloopSm90TmaGmmaWarpSpecializedSparseILi4ENS5_IJNS4_1CILi1EEENSA_ILi2EEESB_EEENS1_35KernelTmaWarpSpecializedCooperativeEEENS5_IJNSA_ILi128EEESG_SG_EEENS_6half_tENS5_IJNS4_6LayoutINS5_IJiNS5_IJSC_iEEEiEEENS5_IJlNS5_IJSB_SC_EEElEEEEENSJ_INS5_IJNS5_IJNS5_IJNSA_ILi8EEESC_NSA_ILi4EEEEEEiEEENS5_IJNS5_IJNSA_ILi16EEESC_SQ_EEEiEEEiEEENS5_IJNS5_IJNS5_IJSG_ST_NSA_ILi2048EEEEEENSA_ILi8192EEEEEENS5_IJNS5_IJSB_NSA_ILi1024EEENSA_ILi32EEEEEElEEElEEEEEEEESI_NS5_IJlSB_lEEENS4_8TiledMMAINS4_8MMA_AtomIJNS4_4SM904GMMA6SPARSE27GMMA_64x128x32_F32F16F16_SSILNS1C_5MajorE0ELS1F_0ELNS1C_7ScaleInE1ELS1G_1ELNS1C_9SparseSelE0EEEEEENSJ_INS5_IJSC_SB_SB_EEENS5_IJSB_NSA_ILi0EEES1L_EEEEENS5_IJNS4_10UnderscoreES1O_S1O_EEEEENS4_23SM90_TMA_LOAD_MULTICASTENS4_14ComposedLayoutINS4_7SwizzleILi3ELi4ELi3EEENS4_25smem_sparse_ptr_flag_bitsILi2ELi16EEENSJ_INS5_IJNS5_IJSB_SP_EEENS5_IJSC_NSA_ILi64EEEEEEEEENS5_IJNS5_IJS1L_SG_EEESM_EEEEEEEvNS4_8identityENS4_13SM90_TMA_LOADENS1S_IS1U_NS4_18smem_ptr_flag_bitsILi16EEENSJ_INS5_IJSP_S1Y_EEENS5_IJS1Y_SB_EEEEEEEvS25_EENS_8epilogue10collective6detail29Sm90TmaWarpSpecializedAdapterINS2F_15DefaultEpilogueIfNS5_IJSB_llEEES2J_NS2E_6thread17LinearCombinationIfLi1EffLNS2K_9ScaleType4KindE0ELNS_15FloatRoundStyleE2EfEENS1_15EpilogueDefaultEEEEEvvEEEEvNT_6ParamsE)
        /*0238*/ 	.short	0x0210
        /*023a*/ 	.short	0x0570


	//----- nvinfo : EIATTR_SW_WAR
	.align		4
.L_36:
        /*023c*/ 	.byte	0x04, 0x36
        /*023e*/ 	.short	(.L_38 - .L_37)
.L_37:
        /*0240*/ 	.word	0x00000008
.L_38:


//--------------------- .nv.callgraph             --------------------------
	.section	.nv.callgraph,"",@"SHT_CUDA_CALLGRAPH"
	.align	4
	.sectionentsize	8
	.align		4
        /*0000*/ 	.word	0x00000000
	.align		4
        /*0004*/ 	.word	0xffffffff
	.align		4
        /*0008*/ 	.word	0x00000000
	.align		4
        /*000c*/ 	.word	0xfffffffe
	.align		4
        /*0010*/ 	.word	0x00000000
	.align		4
        /*0014*/ 	.word	0xfffffffd
	.align		4
        /*0018*/ 	.word	0x00000000
	.align		4
        /*001c*/ 	.word	0xfffffffc


//--------------------- .nv.constant4             --------------------------
	.section	.nv.constant4,"a",@progbits
	.align	8
	.align		8
.nv.constant4:
        /*0000*/ 	.dword	_ZN39_INTERNAL_db8b53c7_4_k_cu_888d60c9_35844cuda3std3__45__cpo5beginE
	.align		8
        /*0008*/ 	.dword	_ZN39_INTERNAL_db8b53c7_4_k_cu_888d60c9_35844cuda3std3__45__cpo3endE
	.align		8
        /*0010*/ 	.dword	_ZN39_INTERNAL_db8b53c7_4_k_cu_888d60c9_35844cuda3std3__45__cpo6cbeginE
	.align		8
        /*0018*/ 	.dword	_ZN39_INTERNAL_db8b53c7_4_k_cu_888d60c9_35844cuda3std3__45__cpo4cendE
	.align		8
        /*0020*/ 	.dword	_ZN39_INTERNAL_db8b53c7_4_k_cu_888d60c9_35844cuda3std3__441_GLOBAL__N__db8b53c7_4_k_cu_888d60c9_35846ignoreE
	.align		8
        /*0028*/ 	.dword	_ZN39_INTERNAL_db8b53c7_4_k_cu_888d60c9_35844cuda3std3__419piecewise_constructE
	.align		8
        /*0030*/ 	.dword	_ZN39_INTERNAL_db8b53c7_4_k_cu_888d60c9_35844cuda3std3__48in_placeE
	.align		8
        /*0038*/ 	.dword	_ZN39_INTERNAL_db8b53c7_4_k_cu_888d60c9_35844cuda3std6ranges3__45__cpo4swapE
	.align		8
        /*0040*/ 	.dword	_ZN39_INTERNAL_db8b53c7_4_k_cu_888d60c9_35844cuda3std6ranges3__45__cpo9iter_moveE
	.align		8
        /*0048*/ 	.dword	_ZN39_INTERNAL_db8b53c7_4_k_cu_888d60c9_35844cute7productE
	.align		8
        /*0050*/ 	.dword	_ZN39_INTERNAL_db8b53c7_4_k_cu_888d60c9_35844cute1_E


//--------------------- .text._ZN7cutlass13device_kernelINS_4gemm6kernel13GemmUniversalIN4cute5tupleIJiiiiEEENS1_10collective13CollectiveMmaINS1_40MainloopSm90TmaGmmaWarpSpecializedSparseILi4ENS5_IJNS4_1CILi1EEENSA_ILi2EEESB_EEENS1_35KernelTmaWarpSpecializedCooperativeEEENS5_IJNSA_ILi128EEESG_SG_EEENS_6half_tENS5_IJNS4_6LayoutINS5_IJiNS5_IJSC_iEEEiEEENS5_IJlNS5_IJSB_SC_EEElEEEEENSJ_INS5_IJNS5_IJNS5_IJNSA_ILi8EEESC_NSA_ILi4EEEEEEiEEENS5_IJNS5_IJNSA_ILi16EEESC_SQ_EEEiEEEiEEENS5_IJNS5_IJNS5_IJSG_ST_NSA_ILi2048EEEEEENSA_ILi8192EEEEEENS5_IJNS5_IJSB_NSA_ILi1024EEENSA_ILi32EEEEEElEEElEEEEEEEESI_NS5_IJlSB_lEEENS4_8TiledMMAINS4_8MMA_AtomIJNS4_4SM904GMMA6SPARSE27GMMA_64x128x32_F32F16F16_SSILNS1C_5MajorE0ELS1F_0ELNS1C_7ScaleInE1ELS1G_1ELNS1C_9SparseSelE0EEEEEENSJ_INS5_IJSC_SB_SB_EEENS5_IJSB_NSA_ILi0EEES1L_EEEEENS5_IJNS4_10UnderscoreES1O_S1O_EEEEENS4_23SM90_TMA_LOAD_MULTICASTENS4_14ComposedLayoutINS4_7SwizzleILi3ELi4ELi3EEENS4_25smem_sparse_ptr_flag_bitsILi2ELi16EEENSJ_INS5_IJNS5_IJSB_SP_EEENS5_IJSC_NSA_ILi64EEEEEEEEENS5_IJNS5_IJS1L_SG_EEESM_EEEEEEEvNS4_8identityENS4_13SM90_TMA_LOADENS1S_IS1U_NS4_18smem_ptr_flag_bitsILi16EEENSJ_INS5_IJSP_S1Y_EEENS5_IJS1Y_SB_EEEEEEEvS25_EENS_8epilogue10collective6detail29Sm90TmaWarpSpecializedAdapterINS2F_15DefaultEpilogueIfNS5_IJSB_llEEES2J_NS2E_6thread17LinearCombinationIfLi1EffLNS2K_9ScaleType4KindE0ELNS_15FloatRoundStyleE2EfEENS1_15EpilogueDefaultEEEEEvvEEEEvNT_6ParamsE --------------------------
	.section	.text._ZN7cutlass13device_kernelINS_4gemm6kernel13GemmUniversalIN4cute5tupleIJiiiiEEENS1_10collective13CollectiveMmaINS1_40MainloopSm90TmaGmmaWarpSpecializedSparseILi4ENS5_IJNS4_1CILi1EEENSA_ILi2EEESB_EEENS1_35KernelTmaWarpSpecializedCooperativeEEENS5_IJNSA_ILi128EEESG_SG_EEENS_6half_tENS5_IJNS4_6LayoutINS5_IJiNS5_IJSC_iEEEiEEENS5_IJlNS5_IJSB_SC_EEElEEEEENSJ_INS5_IJNS5_IJNS5_IJNSA_ILi8EEESC_NSA_ILi4EEEEEEiEEENS5_IJNS5_IJNSA_ILi16EEESC_SQ_EEEiEEEiEEENS5_IJNS5_IJNS5_IJSG_ST_NSA_ILi2048EEEEEENSA_ILi8192EEEEEENS5_IJNS5_IJSB_NSA_ILi1024EEENSA_ILi32EEEEEElEEElEEEEEEEESI_NS5_IJlSB_lEEENS4_8TiledMMAINS4_8MMA_AtomIJNS4_4SM904GMMA6SPARSE27GMMA_64x128x32_F32F16F16_SSILNS1C_5MajorE0ELS1F_0ELNS1C_7ScaleInE1ELS1G_1ELNS1C_9SparseSelE0EEEEEENSJ_INS5_IJSC_SB_SB_EEENS5_IJSB_NSA_ILi0EEES1L_EEEEENS5_IJNS4_10UnderscoreES1O_S1O_EEEEENS4_23SM90_TMA_LOAD_MULTICASTENS4_14ComposedLayoutINS4_7SwizzleILi3ELi4ELi3EEENS4_25smem_sparse_ptr_flag_bitsILi2ELi16EEENSJ_INS5_IJNS5_IJSB_SP_EEENS5_IJSC_NSA_ILi64EEEEEEEEENS5_IJNS5_IJS1L_SG_EEESM_EEEEEEEvNS4_8identityENS4_13SM90_TMA_LOADENS1S_IS1U_NS4_18smem_ptr_flag_bitsILi16EEENSJ_INS5_IJSP_S1Y_EEENS5_IJS1Y_SB_EEEEEEEvS25_EENS_8epilogue10collective6detail29Sm90TmaWarpSpecializedAdapterINS2F_15DefaultEpilogueIfNS5_IJSB_llEEES2J_NS2E_6thread17LinearCombinationIfLi1EffLNS2K_9ScaleType4KindE0ELNS_15FloatRoundStyleE2EfEENS1_15EpilogueDefaultEEEEEvvEEEEvNT_6ParamsE,"ax",@progbits
	.align	128
.text._ZN7cutlass13device_kernelINS_4gemm6kernel13GemmUniversalIN4cute5tupleIJiiiiEEENS1_10collective13CollectiveMmaINS1_40MainloopSm90TmaGmmaWarpSpecializedSparseILi4ENS5_IJNS4_1CILi1EEENSA_ILi2EEESB_EEENS1_35KernelTmaWarpSpecializedCooperativeEEENS5_IJNSA_ILi128EEESG_SG_EEENS_6half_tENS5_IJNS4_6LayoutINS5_IJiNS5_IJSC_iEEEiEEENS5_IJlNS5_IJSB_SC_EEElEEEEENSJ_INS5_IJNS5_IJNS5_IJNSA_ILi8EEESC_NSA_ILi4EEEEEEiEEENS5_IJNS5_IJNSA_ILi16EEESC_SQ_EEEiEEEiEEENS5_IJNS5_IJNS5_IJSG_ST_NSA_ILi2048EEEEEENSA_ILi8192EEEEEENS5_IJNS5_IJSB_NSA_ILi1024EEENSA_ILi32EEEEEElEEElEEEEEEEESI_NS5_IJlSB_lEEENS4_8TiledMMAINS4_8MMA_AtomIJNS4_4SM904GMMA6SPARSE27GMMA_64x128x32_F32F16F16_SSILNS1C_5MajorE0ELS1F_0ELNS1C_7ScaleInE1ELS1G_1ELNS1C_9SparseSelE0EEEEEENSJ_INS5_IJSC_SB_SB_EEENS5_IJSB_NSA_ILi0EEES1L_EEEEENS5_IJNS4_10UnderscoreES1O_S1O_EEEEENS4_23SM90_TMA_LOAD_MULTICASTENS4_14ComposedLayoutINS4_7SwizzleILi3ELi4ELi3EEENS4_25smem_sparse_ptr_flag_bitsILi2ELi16EEENSJ_INS5_IJNS5_IJSB_SP_EEENS5_IJSC_NSA_ILi64EEEEEEEEENS5_IJNS5_IJS1L_SG_EEESM_EEEEEEEvNS4_8identityENS4_13SM90_TMA_LOADENS1S_IS1U_NS4_18smem_ptr_flag_bitsILi16EEENSJ_INS5_IJSP_S1Y_EEENS5_IJS1Y_SB_EEEEEEEvS25_EENS_8epilogue10collective6detail29Sm90TmaWarpSpecializedAdapterINS2F_15DefaultEpilogueIfNS5_IJSB_llEEES2J_NS2E_6thread17LinearCombinationIfLi1EffLNS2K_9ScaleType4KindE0ELNS_15FloatRoundStyleE2EfEENS1_15EpilogueDefaultEEEEEvvEEEEvNT_6ParamsE:
        .type           _ZN7cutlass13device_kernelINS_4gemm6kernel13GemmUniversalIN4cute5tupleIJiiiiEEENS1_10collective13CollectiveMmaINS1_40MainloopSm90TmaGmmaWarpSpecializedSparseILi4ENS5_IJNS4_1CILi1EEENSA_ILi2EEESB_EEENS1_35KernelTmaWarpSpecializedCooperativeEEENS5_IJNSA_ILi128EEESG_SG_EEENS_6half_tENS5_IJNS4_6LayoutINS5_IJiNS5_IJSC_iEEEiEEENS5_IJlNS5_IJSB_SC_EEElEEEEENSJ_INS5_IJNS5_IJNS5_IJNSA_ILi8EEESC_NSA_ILi4EEEEEEiEEENS5_IJNS5_IJNSA_ILi16EEESC_SQ_EEEiEEEiEEENS5_IJNS5_IJNS5_IJSG_ST_NSA_ILi2048EEEEEENSA_ILi8192EEEEEENS5_IJNS5_IJSB_NSA_ILi1024EEENSA_ILi32EEEEEElEEElEEEEEEEESI_NS5_IJlSB_lEEENS4_8TiledMMAINS4_8MMA_AtomIJNS4_4SM904GMMA6SPARSE27GMMA_64x128x32_F32F16F16_SSILNS1C_5MajorE0ELS1F_0ELNS1C_7ScaleInE1ELS1G_1ELNS1C_9SparseSelE0EEEEEENSJ_INS5_IJSC_SB_SB_EEENS5_IJSB_NSA_ILi0EEES1L_EEEEENS5_IJNS4_10UnderscoreES1O_S1O_EEEEENS4_23SM90_TMA_LOAD_MULTICASTENS4_14ComposedLayoutINS4_7SwizzleILi3ELi4ELi3EEENS4_25smem_sparse_ptr_flag_bitsILi2ELi16EEENSJ_INS5_IJNS5_IJSB_SP_EEENS5_IJSC_NSA_ILi64EEEEEEEEENS5_IJNS5_IJS1L_SG_EEESM_EEEEEEEvNS4_8identityENS4_13SM90_TMA_LOADENS1S_IS1U_NS4_18smem_ptr_flag_bitsILi16EEENSJ_INS5_IJSP_S1Y_EEENS5_IJS1Y_SB_EEEEEEEvS25_EENS_8epilogue10collective6detail29Sm90TmaWarpSpecializedAdapterINS2F_15DefaultEpilogueIfNS5_IJSB_llEEES2J_NS2E_6thread17LinearCombinationIfLi1EffLNS2K_9ScaleType4KindE0ELNS_15FloatRoundStyleE2EfEENS1_15EpilogueDefaultEEEEEvvEEEEvNT_6ParamsE,@function
        .size           _ZN7cutlass13device_kernelINS_4gemm6kernel13GemmUniversalIN4cute5tupleIJiiiiEEENS1_10collective13CollectiveMmaINS1_40MainloopSm90TmaGmmaWarpSpecializedSparseILi4ENS5_IJNS4_1CILi1EEENSA_ILi2EEESB_EEENS1_35KernelTmaWarpSpecializedCooperativeEEENS5_IJNSA_ILi128EEESG_SG_EEENS_6half_tENS5_IJNS4_6LayoutINS5_IJiNS5_IJSC_iEEEiEEENS5_IJlNS5_IJSB_SC_EEElEEEEENSJ_INS5_IJNS5_IJNS5_IJNSA_ILi8EEESC_NSA_ILi4EEEEEEiEEENS5_IJNS5_IJNSA_ILi16EEESC_SQ_EEEiEEEiEEENS5_IJNS5_IJNS5_IJSG_ST_NSA_ILi2048EEEEEENSA_ILi8192EEEEEENS5_IJNS5_IJSB_NSA_ILi1024EEENSA_ILi32EEEEEElEEElEEEEEEEESI_NS5_IJlSB_lEEENS4_8TiledMMAINS4_8MMA_AtomIJNS4_4SM904GMMA6SPARSE27GMMA_64x128x32_F32F16F16_SSILNS1C_5MajorE0ELS1F_0ELNS1C_7ScaleInE1ELS1G_1ELNS1C_9SparseSelE0EEEEEENSJ_INS5_IJSC_SB_SB_EEENS5_IJSB_NSA_ILi0EEES1L_EEEEENS5_IJNS4_10UnderscoreES1O_S1O_EEEEENS4_23SM90_TMA_LOAD_MULTICASTENS4_14ComposedLayoutINS4_7SwizzleILi3ELi4ELi3EEENS4_25smem_sparse_ptr_flag_bitsILi2ELi16EEENSJ_INS5_IJNS5_IJSB_SP_EEENS5_IJSC_NSA_ILi64EEEEEEEEENS5_IJNS5_IJS1L_SG_EEESM_EEEEEEEvNS4_8identityENS4_13SM90_TMA_LOADENS1S_IS1U_NS4_18smem_ptr_flag_bitsILi16EEENSJ_INS5_IJSP_S1Y_EEENS5_IJS1Y_SB_EEEEEEEvS25_EENS_8epilogue10collective6detail29Sm90TmaWarpSpecializedAdapterINS2F_15DefaultEpilogueIfNS5_IJSB_llEEES2J_NS2E_6thread17LinearCombinationIfLi1EffLNS2K_9ScaleType4KindE0ELNS_15FloatRoundStyleE2EfEENS1_15EpilogueDefaultEEEEEvvEEEEvNT_6ParamsE,(.L_x_192 - _ZN7cutlass13device_kernelINS_4gemm6kernel13GemmUniversalIN4cute5tupleIJiiiiEEENS1_10collective13CollectiveMmaINS1_40MainloopSm90TmaGmmaWarpSpecializedSparseILi4ENS5_IJNS4_1CILi1EEENSA_ILi2EEESB_EEENS1_35KernelTmaWarpSpecializedCooperativeEEENS5_IJNSA_ILi128EEESG_SG_EEENS_6half_tENS5_IJNS4_6LayoutINS5_IJiNS5_IJSC_iEEEiEEENS5_IJlNS5_IJSB_SC_EEElEEEEENSJ_INS5_IJNS5_IJNS5_IJNSA_ILi8EEESC_NSA_ILi4EEEEEEiEEENS5_IJNS5_IJNSA_ILi16EEESC_SQ_EEEiEEEiEEENS5_IJNS5_IJNS5_IJSG_ST_NSA_ILi2048EEEEEENSA_ILi8192EEEEEENS5_IJNS5_IJSB_NSA_ILi1024EEENSA_ILi32EEEEEElEEElEEEEEEEESI_NS5_IJlSB_lEEENS4_8TiledMMAINS4_8MMA_AtomIJNS4_4SM904GMMA6SPARSE27GMMA_64x128x32_F32F16F16_SSILNS1C_5MajorE0ELS1F_0ELNS1C_7ScaleInE1ELS1G_1ELNS1C_9SparseSelE0EEEEEENSJ_INS5_IJSC_SB_SB_EEENS5_IJSB_NSA_ILi0EEES1L_EEEEENS5_IJNS4_10UnderscoreES1O_S1O_EEEEENS4_23SM90_TMA_LOAD_MULTICASTENS4_14ComposedLayoutINS4_7SwizzleILi3ELi4ELi3EEENS4_25smem_sparse_ptr_flag_bitsILi2ELi16EEENSJ_INS5_IJNS5_IJSB_SP_EEENS5_IJSC_NSA_ILi64EEEEEEEEENS5_IJNS5_IJS1L_SG_EEESM_EEEEEEEvNS4_8identityENS4_13SM90_TMA_LOADENS1S_IS1U_NS4_18smem_ptr_flag_bitsILi16EEENSJ_INS5_IJSP_S1Y_EEENS5_IJS1Y_SB_EEEEEEEvS25_EENS_8epilogue10collective6detail29Sm90TmaWarpSpecializedAdapterINS2F_15DefaultEpilogueIfNS5_IJSB_llEEES2J_NS2E_6thread17LinearCombinationIfLi1EffLNS2K_9ScaleType4KindE0ELNS_15FloatRoundStyleE2EfEENS1_15EpilogueDefaultEEEEEvvEEEEvNT_6ParamsE)
        .other          _ZN7cutlass13device_kernelINS_4gemm6kernel13GemmUniversalIN4cute5tupleIJiiiiEEENS1_10collective13CollectiveMmaINS1_40MainloopSm90TmaGmmaWarpSpecializedSparseILi4ENS5_IJNS4_1CILi1EEENSA_ILi2EEESB_EEENS1_35KernelTmaWarpSpecializedCooperativeEEENS5_IJNSA_ILi128EEESG_SG_EEENS_6half_tENS5_IJNS4_6LayoutINS5_IJiNS5_IJSC_iEEEiEEENS5_IJlNS5_IJSB_SC_EEElEEEEENSJ_INS5_IJNS5_IJNS5_IJNSA_ILi8EEESC_NSA_ILi4EEEEEEiEEENS5_IJNS5_IJNSA_ILi16EEESC_SQ_EEEiEEEiEEENS5_IJNS5_IJNS5_IJSG_ST_NSA_ILi2048EEEEEENSA_ILi8192EEEEEENS5_IJNS5_IJSB_NSA_ILi1024EEENSA_ILi32EEEEEElEEElEEEEEEEESI_NS5_IJlSB_lEEENS4_8TiledMMAINS4_8MMA_AtomIJNS4_4SM904GMMA6SPARSE27GMMA_64x128x32_F32F16F16_SSILNS1C_5MajorE0ELS1F_0ELNS1C_7ScaleInE1ELS1G_1ELNS1C_9SparseSelE0EEEEEENSJ_INS5_IJSC_SB_SB_EEENS5_IJSB_NSA_ILi0EEES1L_EEEEENS5_IJNS4_10UnderscoreES1O_S1O_EEEEENS4_23SM90_TMA_LOAD_MULTICASTENS4_14ComposedLayoutINS4_7SwizzleILi3ELi4ELi3EEENS4_25smem_sparse_ptr_flag_bitsILi2ELi16EEENSJ_INS5_IJNS5_IJSB_SP_EEENS5_IJSC_NSA_ILi64EEEEEEEEENS5_IJNS5_IJS1L_SG_EEESM_EEEEEEEvNS4_8identityENS4_13SM90_TMA_LOADENS1S_IS1U_NS4_18smem_ptr_flag_bitsILi16EEENSJ_INS5_IJSP_S1Y_EEENS5_IJS1Y_SB_EEEEEEEvS25_EENS_8epilogue10collective6detail29Sm90TmaWarpSpecializedAdapterINS2F_15DefaultEpilogueIfNS5_IJSB_llEEES2J_NS2E_6thread17LinearCombinationIfLi1EffLNS2K_9ScaleType4KindE0ELNS_15FloatRoundStyleE2EfEENS1_15EpilogueDefaultEEEEEvvEEEEvNT_6ParamsE,@"STO_CUDA_ENTRY STV_DEFAULT"
_ZN7cutlass13device_kernelINS_4gemm6kernel13GemmUniversalIN4cute5tupleIJiiiiEEENS1_10collective13CollectiveMmaINS1_40MainloopSm90TmaGmmaWarpSpecializedSparseILi4ENS5_IJNS4_1CILi1EEENSA_ILi2EEESB_EEENS1_35KernelTmaWarpSpecializedCooperativeEEENS5_IJNSA_ILi128EEESG_SG_EEENS_6half_tENS5_IJNS4_6LayoutINS5_IJiNS5_IJSC_iEEEiEEENS5_IJlNS5_IJSB_SC_EEElEEEEENSJ_INS5_IJNS5_IJNS5_IJNSA_ILi8EEESC_NSA_ILi4EEEEEEiEEENS5_IJNS5_IJNSA_ILi16EEESC_SQ_EEEiEEEiEEENS5_IJNS5_IJNS5_IJSG_ST_NSA_ILi2048EEEEEENSA_ILi8192EEEEEENS5_IJNS5_IJSB_NSA_ILi1024EEENSA_ILi32EEEEEElEEElEEEEEEEESI_NS5_IJlSB_lEEENS4_8TiledMMAINS4_8MMA_AtomIJNS4_4SM904GMMA6SPARSE27GMMA_64x128x32_F32F16F16_SSILNS1C_5MajorE0ELS1F_0ELNS1C_7ScaleInE1ELS1G_1ELNS1C_9SparseSelE0EEEEEENSJ_INS5_IJSC_SB_SB_EEENS5_IJSB_NSA_ILi0EEES1L_EEEEENS5_IJNS4_10UnderscoreES1O_S1O_EEEEENS4_23SM90_TMA_LOAD_MULTICASTENS4_14ComposedLayoutINS4_7SwizzleILi3ELi4ELi3EEENS4_25smem_sparse_ptr_flag_bitsILi2ELi16EEENSJ_INS5_IJNS5_IJSB_SP_EEENS5_IJSC_NSA_ILi64EEEEEEEEENS5_IJNS5_IJS1L_SG_EEESM_EEEEEEEvNS4_8identityENS4_13SM90_TMA_LOADENS1S_IS1U_NS4_18smem_ptr_flag_bitsILi16EEENSJ_INS5_IJSP_S1Y_EEENS5_IJS1Y_SB_EEEEEEEvS25_EENS_8epilogue10collective6detail29Sm90TmaWarpSpecializedAdapterINS2F_15DefaultEpilogueIfNS5_IJSB_llEEES2J_NS2E_6thread17LinearCombinationIfLi1EffLNS2K_9ScaleType4KindE0ELNS_15FloatRoundStyleE2EfEENS1_15EpilogueDefaultEEEEEvvEEEEvNT_6ParamsE:
[----:B------:R-:W-:Y:S01]  /*0000*/  LDC R1, c[0x0][0x28] ;  /* 0x00000a00ff017b82 */ /* 0x000fe20000000800 */
[----:B------:R-:W0:Y:S01]  /*0010*/  S2R R19, SR_TID.X ;  /* 0x0000000000137919 */ /* 0x000e220000002100 */
[----:B------:R-:W-:Y:S01]  /*0020*/  ELECT P0, URZ, PT ;  /* 0x00000000003f782f */ /* 0x000fe20003800000 */
[----:B------:R-:W-:Y:S01]  /*0030*/  BSSY B0, `(.L_x_0) ;  /* 0x0000012000007945 */ /* 0x000fe20003800000 */
[--C-:B0-----:R-:W-:Y:S02]  /*0040*/  SHF.R.U32.HI R0, RZ, 0x5, R19.reuse ;  /* 0x00000005ff007819 */ /* 0x101fe40000011613 */
[----:B------:R-:W-:-:S03]  /*0050*/  SHF.R.U32.HI R10, RZ, 0x7, R19 ;  /* 0x00000007ff0a7819 */ /* 0x000fc60000011613 */
[----:B------:R-:W0:Y:S04]  /*0060*/  SHFL.IDX PT, R5, R0, RZ, 0x1f ;  /* 0x00001fff00057589 */ /* 0x000e2800000e0000 */
[----:B------:R1:W2:Y:S01]  /*0070*/  SHFL.IDX PT, R2, R10, RZ, 0x1f ;  /* 0x00001fff0a027589 */ /* 0x0002a200000e0000 */
[----:B0-----:R-:W-:-:S13]  /*0080*/  ISETP.NE.OR P0, PT, R5, RZ, !P0 ;  /* 0x000000ff0500720c */ /* 0x001fda0004705670 */
[----:B-12---:R-:W-:Y:S05]  /*0090*/  @P0 BRA `(.L_x_1) ;  /* 0x00000000002c0947 */ /* 0x006fea0003800000 */
[----:B------:R-:W-:Y:S02]  /*00a0*/  ULDC.64 UR4, c[0x0][0x198] ;  /* 0x0000660000047ab9 */ /* 0x000fe40000000a00 */
[----:B------:R-:W-:Y:S02]  /*00b0*/  UIADD3 UR6, UP0, UR4, 0xf0, URZ ;  /* 0x000000f004067890 */ /* 0x000fe4000ff1e03f */
[----:B------:R-:W-:Y:S02]  /*00c0*/  UIADD3 UR8, UP1, UR4, 0x1f0, URZ ;  /* 0x000001f004087890 */ /* 0x000fe4000ff3e03f */
[----:B------:R-:W-:Y:S02]  /*00d0*/  UIADD3 UR4, UP2, UR4, 0x2f0, URZ ;  /* 0x000002f004047890 */ /* 0x000fe4000ff5e03f */
[----:B------:R-:W-:Y:S02]  /*00e0*/  UIADD3.X UR7, URZ, UR5, URZ, UP0, !UPT ;  /* 0x000000053f077290 */ /* 0x000fe400087fe43f */
[----:B------:R-:W-:-:S02]  /*00f0*/  UIADD3.X UR9, URZ, UR5, URZ, UP1, !UPT ;  /* 0x000000053f097290 */ /* 0x000fc40008ffe43f */
[----:B------:R-:W-:-:S05]  /*0100*/  UIADD3.X UR5, URZ, UR5, URZ, UP2, !UPT ;  /* 0x000000053f057290 */ /* 0x000fca00097fe43f */
[----:B------:R0:W-:Y:S02]  /*0110*/  UTMACCTL.PF [UR6] ;  /* 0x00000000060079b9 */ /* 0x0001e40008040000 */
[----:B------:R0:W-:Y:S02]  /*0120*/  UTMACCTL.PF [UR8] ;  /* 0x00000000080079b9 */ /* 0x0001e40008040000 */
[----:B------:R0:W-:Y:S02]  /*0130*/  UTMACCTL.PF [UR4] ;  /* 0x00000000040079b9 */ /* 0x0001e40008040000 */
[----:B0-----:R-:W-:Y:S01]  /*0140*/  NOP ;  /* 0x0000000000007918 */ /* 0x001fe20000000000 */
.L_x_1:
[----:B------:R-:W-:Y:S05]  /*0150*/  BSYNC B0 ;  /* 0x0000000000007941 */ /* 0x000fea0003800000 */
.L_x_0:
[----:B------:R-:W0:Y:S02]  /*0160*/  SHFL.IDX PT, R3, R0, RZ, 0x1f ;  /* 0x00001fff00037589 */ /* 0x000e2400000e0000 */
[----:B0-----:R-:W-:-:S13]  /*0170*/  ISETP.NE.AND P0, PT, R3, RZ, PT ;  /* 0x000000ff0300720c */ /* 0x001fda0003f05270 */
[----:B------:R-:W-:Y:S05]  /*0180*/  @P0 BRA `(.L_x_2) ;  /* 0x0000000000580947 */ /* 0x000fea0003800000 */
[----:B------:R-:W0:Y:S01]  /*0190*/  S2UR UR8, SR_CgaCtaId ;  /* 0x00000000000879c3 */ /* 0x000e220000008800 */
[----:B------:R-:W-:Y:S01]  /*01a0*/  UMOV UR4, 0x400 ;  /* 0x0000040000047882 */ /* 0x000fe20000000000 */
[----:B------:R-:W-:Y:S01]  /*01b0*/  UMOV UR5, 0x1 ;  /* 0x0000000100057882 */ /* 0x000fe20000000000 */
[----:B------:R-:W-:Y:S01]  /*01c0*/  UMOV UR6, 0x4 ;  /* 0x0000000400067882 */ /* 0x000fe20000000000 */
[----:B------:R-:W-:Y:S01]  /*01d0*/  ELECT P0, URZ, PT ;  /* 0x00000000003f782f */ /* 0x000fe20003800000 */
[----:B------:R-:W-:-:S04]  /*01e0*/  UIADD3 UR6, -UR6, 0x100000, URZ ;  /* 0x0010000006067890 */ /* 0x000fc8000fffe13f */
[----:B------:R-:W-:Y:S02]  /*01f0*/  USHF.L.U32 UR7, UR6, 0xb, URZ ;  /* 0x0000000b06077899 */ /* 0x000fe4000800063f */
[----:B------:R-:W-:Y:S02]  /*0200*/  USHF.L.U32 UR6, UR6, 0x1, URZ ;  /* 0x0000000106067899 */ /* 0x000fe4000800063f */
[----:B0-----:R-:W-:Y:S02]  /*0210*/  ULEA UR8, UR8, UR4, 0x18 ;  /* 0x0000000408087291 */ /* 0x001fe4000f8ec03f */
[----:B------:R-:W-:-:S04]  /*0220*/  UIADD3 UR4, -UR5, 0x100000, URZ ;  /* 0x0010000005047890 */ /* 0x000fc8000fffe13f */
[----:B------:R-:W-:Y:S02]  /*0230*/  USHF.L.U32 UR5, UR4, 0xb, URZ ;  /* 0x0000000b04057899 */ /* 0x000fe4000800063f */
[----:B------:R-:W-:Y:S01]  /*0240*/  USHF.L.U32 UR4, UR4, 0x1, URZ ;  /* 0x0000000104047899 */ /* 0x000fe2000800063f */
[----:B------:R-:W0:Y:S11]  /*0250*/  FENCE.VIEW.ASYNC.S ;  /* 0x00000000000073c6 */ /* 0x000e360000000000 */
[----:B0-----:R0:W1:Y:S01]  /*0260*/  SYNCS.EXCH.64 URZ, [UR8], UR4 ;  /* 0x00000004083f75b2 */ /* 0x0010620008000100 */
[----:B------:R0:W2:Y:S01]  /*0270*/  SYNCS.EXCH.64 URZ, [UR8+0x20], UR6 ;  /* 0x00002006083f75b2 */ /* 0x0000a20008000100 */
[----:B------:R0:W3:Y:S01]  /*0280*/  SYNCS.EXCH.64 URZ, [UR8+0x8], UR4 ;  /* 0x00000804083f75b2 */ /* 0x0000e20008000100 */
[----:B------:R0:W4:Y:S01]  /*0290*/  SYNCS.EXCH.64 URZ, [UR8+0x28], UR6 ;  /* 0x00002806083f75b2 */ /* 0x0001220008000100 */
[----:B------:R0:W0:Y:S01]  /*02a0*/  SYNCS.EXCH.64 URZ, [UR8+0x10], UR4 ;  /* 0x00001004083f75b2 */ /* 0x0000220008000100 */
[----:B------:R0:W0:Y:S01]  /*02b0*/  SYNCS.EXCH.64 URZ, [UR8+0x30], UR6 ;  /* 0x00003006083f75b2 */ /* 0x0000220008000100 */
[----:B------:R0:W0:Y:S01]  /*02c0*/  SYNCS.EXCH.64 URZ, [UR8+0x18], UR4 ;  /* 0x00001804083f75b2 */ /* 0x0000220008000100 */
[----:B------:R0:W0:Y:S01]  /*02d0*/  SYNCS.EXCH.64 URZ, [UR8+0x38], UR6 ;  /* 0x00003806083f75b2 */ /* 0x0000220008000100 */
[----:B------:R-:W-:Y:S01]  /*02e0*/  NOP ;  /* 0x0000000000007918 */ /* 0x000fe20000000000 */
.L_x_2:
[----:B------:R-:W5:Y:S01]  /*02f0*/  SHFL.IDX PT, R0, R0, RZ, 0x1f ;  /* 0x00001fff00007589 */ /* 0x000f6200000e0000 */
[----:B------:R-:W-:Y:S01]  /*0300*/  SHF.R.S32.HI R4, RZ, 0x1f, R19 ;  /* 0x0000001fff047819 */ /* 0x000fe20000011413 */
[----:B0-----:R-:W0:Y:S01]  /*0310*/  S2UR UR8, SR_CTAID.X ;  /* 0x00000000000879c3 */ /* 0x001e220000002500 */
[----:B------:R-:W-:Y:S01]  /*0320*/  ELECT P0, URZ, PT ;  /* 0x00000000003f782f */ /* 0x000fe20003800000 */
[----:B------:R-:W1:Y:S01]  /*0330*/  S2R R6, SR_CTAID.Y ;  /* 0x0000000000067919 */ /* 0x000e620000002600 */
[----:B------:R-:W-:Y:S01]  /*0340*/  LEA.HI R4, R4, R19, RZ, 0x7 ;  /* 0x0000001304047211 */ /* 0x000fe200078f38ff */
[----:B------:R-:W-:Y:S01]  /*0350*/  ULDC UR4, c[0x0][0x154] ;  /* 0x0000550000047ab9 */ /* 0x000fe20000000800 */
[----:B------:R-:W-:Y:S01]  /*0360*/  SHF.R.S32.HI R8, RZ, 0x1f, R3 ;  /* 0x0000001fff087819 */ /* 0x000fe20000011403 */
[----:B------:R-:W-:Y:S01]  /*0370*/  VIADD R16, R2, 0xffffffff ;  /* 0xffffffff02107836 */ /* 0x000fe20000000000 */
[----:B------:R-:W-:Y:S01]  /*0380*/  LOP3.LUT R4, R4, 0xffffff80, RZ, 0xc0, !PT ;  /* 0xffffff8004047812 */ /* 0x000fe200078ec0ff */
[----:B------:R-:W2:Y:S01]  /*0390*/  LDC R15, c[0x0][0x140] ;  /* 0x00005000ff0f7b82 */ /* 0x000ea20000000800 */
[----:B------:R-:W-:Y:S01]  /*03a0*/  LEA.HI R8, R8, R3, RZ, 0x2 ;  /* 0x0000000308087211 */ /* 0x000fe200078f10ff */
[----:B------:R-:W-:Y:S01]  /*03b0*/  NOP ;  /* 0x0000000000007918 */ /* 0x000fe20000000000 */
[----:B------:R-:W-:Y:S01]  /*03c0*/  NOP ;  /* 0x0000000000007918 */ /* 0x000fe20000000000 */
[----:B------:R-:W-:Y:S01]  /*03d0*/  IMAD.IADD R4, R19, 0x1, -R4 ;  /* 0x0000000113047824 */ /* 0x000fe200078e0a04 */
[----:B------:R-:W-:-:S02]  /*03e0*/  LOP3.LUT R8, R8, 0x3ffffffc, RZ, 0xc0, !PT ;  /* 0x3ffffffc08087812 */ /* 0x000fc400078ec0ff */
[----:B------:R-:W-:Y:S01]  /*03f0*/  ISETP.GE.U32.AND P5, PT, R16, 0x2, PT ;  /* 0x000000021000780c */ /* 0x000fe20003fa6070 */
[----:B------:R-:W3:Y:S01]  /*0400*/  LDC R13, c[0x0][0x144] ;  /* 0x00005100ff0d7b82 */ /* 0x000ee20000000800 */
[----:B------:R-:W-:Y:S01]  /*0410*/  SHF.R.S32.HI R9, RZ, 0x1f, R4 ;  /* 0x0000001fff097819 */ /* 0x000fe20000011404 */
[----:B------:R-:W-:Y:S01]  /*0420*/  IMAD.IADD R8, R3, 0x1, -R8 ;  /* 0x0000000103087824 */ /* 0x000fe200078e0a08 */
[----:B------:R-:W-:Y:S02]  /*0430*/  LOP3.LUT P2, RZ, R4, 0x7, RZ, 0xc0, !PT ;  /* 0x0000000704ff7812 */ /* 0x000fe4000784c0ff */
[----:B------:R-:W-:Y:S02]  /*0440*/  LEA.HI R9, R9, R4, RZ, 0x3 ;  /* 0x0000000409097211 */ /* 0x000fe400078f18ff */
[----:B-----5:R-:W-:Y:S02]  /*0450*/  ISETP.NE.OR P0, PT, R0, RZ, !P0 ;  /* 0x000000ff0000720c */ /* 0x020fe40004705670 */
[----:B------:R-:W-:-:S02]  /*0460*/  SHF.R.S32.HI R0, RZ, 0x3, R9 ;  /* 0x00000003ff007819 */ /* 0x000fc40000011409 */
[----:B------:R-:W-:Y:S02]  /*0470*/  SHF.R.S32.HI R9, RZ, 0x1f, R9 ;  /* 0x0000001fff097819 */ /* 0x000fe40000011409 */
[----:B0-----:R-:W-:Y:S02]  /*0480*/  I2FP.F32.U32 R3, UR8 ;  /* 0x0000000800037c45 */ /* 0x001fe40008201000 */
[----:B------:R-:W-:Y:S02]  /*0490*/  LEA.HI R9, R9, R0, RZ, 0x2 ;  /* 0x0000000009097211 */ /* 0x000fe400078f10ff */
[----:B--2---:R-:W-:Y:S02]  /*04a0*/  ISETP.EQ.U32.AND P3, PT, R15, 0x1, PT ;  /* 0x000000010f00780c */ /* 0x004fe40003f62070 */
[----:B-1----:R-:W-:Y:S01]  /*04b0*/  I2FP.F32.U32 R11, R6 ;  /* 0x00000006000b7245 */ /* 0x002fe20000201000 */
[----:B------:R-:W-:Y:S01]  /*04c0*/  VOTEU.ALL UP0, P0 ;  /* 0x00000000003f7886 */ /* 0x000fe20000000000 */
[----:B------:R-:W-:Y:S01]  /*04d0*/  LOP3.LUT R9, R9, 0xfffffffc, RZ, 0xc0, !PT ;  /* 0xfffffffc09097812 */ /* 0x000fe200078ec0ff */
[----:B------:R-:W-:Y:S01]  /*04e0*/  VOTEU.ALL UP1, P0 ;  /* 0x00000000003f7886 */ /* 0x000fe20000020000 */
[----:B------:R-:W-:Y:S01]  /*04f0*/  LOP3.LUT R18, R19, 0xff, RZ, 0xc0, !PT ;  /* 0x000000ff13127812 */ /* 0x000fe200078ec0ff */
[----:B------:R-:W-:Y:S01]  /*0500*/  FMUL R14, R11, UR4 ;  /* 0x000000040b0e7c20 */ /* 0x000fe20008400000 */
[----:B------:R-:W0:Y:S01]  /*0510*/  @!UP0 S2UR UR7, SR_CgaCtaId ;  /* 0x00000000000789c3 */ /* 0x000e220000008800 */
[----:B------:R-:W-:Y:S01]  /*0520*/  ULDC UR4, c[0x0][0x150] ;  /* 0x0000540000047ab9 */ /* 0x000fe20000000800 */
[----:B------:R-:W-:Y:S01]  /*0530*/  IMAD.IADD R9, R0, 0x1, -R9 ;  /* 0x0000000100097824 */ /* 0x000fe200078e0a09 */
[----:B------:R-:W-:Y:S01]  /*0540*/  SHF.R.S32.HI R0, RZ, 0x1f, R5 ;  /* 0x0000001fff007819 */ /* 0x000fe20000011405 */
[----:B------:R-:W-:Y:S01]  /*0550*/  FMUL R12, R3, UR4 ;  /* 0x00000004030c7c20 */ /* 0x000fe20008400000 */
[----:B------:R-:W1:Y:S01]  /*0560*/  F2I.U32.TRUNC.NTZ R14, R14 ;  /* 0x0000000e000e7305 */ /* 0x000e62000020f000 */
[----:B------:R-:W-:Y:S01]  /*0570*/  IMAD R8, R8, 0x4, R9 ;  /* 0x0000000408087824 */ /* 0x000fe200078e0209 */
[----:B------:R-:W-:Y:S01]  /*0580*/  LEA.HI R0, R0, R5, RZ, 0x2 ;  /* 0x0000000500007211 */ /* 0x000fe200078f10ff */
[----:B------:R-:W2:Y:S01]  /*0590*/  LDC R11, c[0x0][0x148] ;  /* 0x00005200ff0b7b82 */ /* 0x000ea20000000800 */
[----:B------:R-:W-:Y:S01]  /*05a0*/  UMOV UR4, 0x20 ;  /* 0x0000002000047882 */ /* 0x000fe20000000000 */
[----:B------:R-:W-:Y:S01]  /*05b0*/  IMAD.SHL.U32 R3, R8, 0x4, RZ ;  /* 0x0000000408037824 */ /* 0x000fe200078e00ff */
[----:B------:R-:W-:Y:S01]  /*05c0*/  LOP3.LUT R0, R0, 0xfffffffc, RZ, 0xc0, !PT ;  /* 0xfffffffc00007812 */ /* 0x000fe200078ec0ff */
[----:B------:R-:W-:Y:S01]  /*05d0*/  @!UP0 UMOV UR6, 0x400 ;  /* 0x0000040000068882 */ /* 0x000fe20000000000 */
[----:B------:R-:W5:Y:S01]  /*05e0*/  F2I.U32.TRUNC.NTZ R12, R12 ;  /* 0x0000000c000c7305 */ /* 0x000f62000020f000 */
[----:B------:R-:W-:-:S04]  /*05f0*/  @!UP0 UIADD3 UR4, -UR4, 0x100000, URZ ;  /* 0x0010000004048890 */ /* 0x000fc8000fffe13f */
[----:B------:R-:W-:Y:S02]  /*0600*/  @!UP0 USHF.L.U32 UR5, UR4, 0xb, URZ ;  /* 0x0000000b04058899 */ /* 0x000fe4000800063f */
[----:B------:R-:W-:Y:S01]  /*0610*/  @!UP0 USHF.L.U32 UR4, UR4, 0x1, URZ ;  /* 0x0000000104048899 */ /* 0x000fe2000800063f */
[----:B------:R-:W-:Y:S01]  /*0620*/  LOP3.LUT R4, R8, 0xc, R3, 0x78, !PT ;  /* 0x0000000c08047812 */ /* 0x000fe200078e7803 */
[----:B------:R-:W-:Y:S01]  /*0630*/  IMAD.IADD R5, R5, 0x1, -R0 ;  /* 0x0000000105057824 */ /* 0x000fe200078e0a00 */
[----:B------:R-:W-:Y:S01]  /*0640*/  LOP3.LUT R8, R19, 0x7f, RZ, 0xc0, !PT ;  /* 0x0000007f13087812 */ /* 0x000fe200078ec0ff */
[----:B-1----:R-:W-:-:S03]  /*0650*/  IMAD.MOV R22, RZ, RZ, -R14 ;  /* 0x000000ffff167224 */ /* 0x002fc600078e0a0e */
[----:B------:R-:W-:Y:S01]  /*0660*/  ISETP.NE.AND P1, PT, R5, 0x3, PT ;  /* 0x000000030500780c */ /* 0x000fe20003f25270 */
[----:B0-----:R-:W-:-:S03]  /*0670*/  @!UP0 ULEA UR6, UR7, UR6, 0x18 ;  /* 0x0000000607068291 */ /* 0x001fc6000f8ec03f */
[----:B------:R-:W-:Y:S01]  /*0680*/  ISETP.EQ.OR P1, PT, R5, RZ, !P1 ;  /* 0x000000ff0500720c */ /* 0x000fe20004f22670 */
[----:B------:R-:W-:Y:S01]  /*0690*/  VOTEU.ALL UP0, P0 ;  /* 0x00000000003f7886 */ /* 0x000fe20000000000 */
[----:B------:R-:W-:Y:S01]  /*06a0*/  ISETP.LT.U32.AND P0, PT, R4, 0x2, !P2 ;  /* 0x000000020400780c */ /* 0x000fe20005701070 */
[----:B-----5:R-:W-:Y:S01]  /*06b0*/  IMAD.MOV R12, RZ, RZ, -R12 ;  /* 0x000000ffff0c7224 */ /* 0x020fe200078e0a0c */
[C---:B------:R-:W-:Y:S02]  /*06c0*/  ISETP.EQ.AND P1, PT, R2.reuse, RZ, P1 ;  /* 0x000000ff0200720c */ /* 0x040fe40000f22270 */
[----:B------:R-:W-:Y:S01]  /*06d0*/  ISETP.NE.AND P2, PT, R2, RZ, PT ;  /* 0x000000ff0200720c */ /* 0x000fe20003f45270 */
[----:B--2---:R-:W-:Y:S01]  /*06e0*/  IMAD R3, R11, R22, R6 ;  /* 0x000000160b037224 */ /* 0x004fe200078e0206 */
[----:B------:R-:W-:Y:S01]  /*06f0*/  SEL R0, RZ, 0x1, !P1 ;  /* 0x00000001ff007807 */ /* 0x000fe20004800000 */
[----:B---3--:R-:W-:Y:S01]  /*0700*/  IMAD R9, R13, R12, UR8 ;  /* 0x000000080d097e24 */ /* 0x008fe2000f8e020c */
[----:B------:R-:W0:Y:S02]  /*0710*/  FENCE.VIEW.ASYNC.S ;  /* 0x00000000000073c6 */ /* 0x000e240000000000 */
[----:B0-----:R0:W1:Y:S01]  /*0720*/  @!UP0 SYNCS.EXCH.64 URZ, [UR6+0x50], UR4 ;  /* 0x00005004063f85b2 */ /* 0x0010620008000100 */
[----:B------:R-:W-:-:S02]  /*0730*/  ISETP.NE.AND P4, PT, R3, R4, PT ;  /* 0x000000040300720c */ /* 0x000fc40003f85270 */
[----:B------:R-:W-:Y:S02]  /*0740*/  SEL R0, R0, 0x2, P5 ;  /* 0x0000000200007807 */ /* 0x000fe40002800000 */
[----:B------:R-:W-:-:S04]  /*0750*/  ISETP.EQ.OR P4, PT, R9, RZ, !P4 ;  /* 0x000000ff0900720c */ /* 0x000fc80006782670 */
[----:B------:R-:W-:Y:S01]  /*0760*/  PLOP3.LUT P0, PT, P0, P4, PT, 0x80, 0x0 ;  /* 0x000000000000781c */ /* 0x000fe20000709070 */
[----:B------:R0:W2:Y:S01]  /*0770*/  @!UP1 SYNCS.EXCH.64 URZ, [UR6+0x58], UR4 ;  /* 0x00005804063f95b2 */ /* 0x0000a20008000100 */
[----:B------:R-:W-:Y:S01]  /*0780*/  NOP ;  /* 0x0000000000007918 */ /* 0x000fe20000000000 */
[----:B------:R-:W-:Y:S10]  /*0790*/  @!P3 BRA `(.L_x_3) ;  /* 0x000000000008b947 */ /* 0x000ff40003800000 */
[----:B-12-4-:R-:W-:Y:S01]  /*07a0*/  UCGABAR_ARV ;  /* 0x00000000000079c7 */ /* 0x016fe20008000000 */
[----:B------:R-:W-:Y:S05]  /*07b0*/  BRA `(.L_x_4) ;  /* 0x0000000000047947 */ /* 0x000fea0003800000 */
.L_x_3:
[----:B-12-4-:R-:W-:Y:S01]  /*07c0*/  NOP ;  /* 0x0000000000007918 */ /* 0x016fe20000000000 */
.L_x_4:
[----:B------:R-:W1:Y:S01]  /*07d0*/  LDC R2, c[0x0][0x75c] ;  /* 0x0001d700ff027b82 */ /* 0x000e620000000800 */
[----:B------:R-:W-:Y:S01]  /*07e0*/  IMAD.MOV.U32 R3, RZ, RZ, RZ ;  /* 0x000000ffff037224 */ /* 0x000fe200078e00ff */
[----:B-1----:R-:W-:Y:S01]  /*07f0*/  ISETP.NE.AND P4, PT, R2, 0x1, PT ;  /* 0x000000010200780c */ /* 0x002fe20003f85270 */
[----:B------:R-:W-:-:S12]  /*0800*/  IMAD.U32 R2, RZ, RZ, UR8 ;  /* 0x00000008ff027e24 */ /* 0x000fd8000f8e00ff */
[----:B------:R-:W1:Y:S01]  /*0810*/  @P4 LDC R15, c[0x0][0x10] ;  /* 0x00000400ff0f4b82 */ /* 0x000e620000000800 */
[----:B------:R-:W-:Y:S02]  /*0820*/  @P4 IMAD.MOV.U32 R7, RZ, RZ, RZ ;  /* 0x000000ffff074224 */ /* 0x000fe400078e00ff */
[----:B------:R-:W-:-:S05]  /*0830*/  @P4 IMAD.MOV.U32 R17, RZ, RZ, RZ ;  /* 0x000000ffff114224 */ /* 0x000fca00078e00ff */
[----:B------:R-:W2:Y:S01]  /*0840*/  @!P4 LDC R13, c[0x0][0xc] ;  /* 0x00000300ff0dcb82 */ /* 0x000ea20000000800 */
[----:B0-----:R-:W-:Y:S01]  /*0850*/  ULDC UR4, c[0x0][0xc] ;  /* 0x0000030000047ab9 */ /* 0x001fe20000000800 */
[----:B------:R-:W-:Y:S01]  /*0860*/  ULDC UR5, c[0x0][0x10] ;  /* 0x0000040000057ab9 */ /* 0x000fe20000000800 */
[----:B------:R-:W-:Y:S01]  /*0870*/  ULDC UR6, c[0x0][0x14] ;  /* 0x0000050000067ab9 */ /* 0x000fe20000000800 */
[----:B------:R-:W-:-:S04]  /*0880*/  UIMAD.WIDE.U32 UR4, UR4, UR5, URZ ;  /* 0x00000005040472a5 */ /* 0x000fc8000f8e003f */
[----:B------:R-:W-:Y:S02]  /*0890*/  UIMAD.WIDE.U32 UR14, UR4, UR6, URZ ;  /* 0x00000006040e72a5 */ /* 0x000fe4000f8e003f */
[----:B------:R-:W-:-:S04]  /*08a0*/  UIMAD UR4, UR5, UR6, URZ ;  /* 0x00000006050472a4 */ /* 0x000fc8000f8e023f */
[----:B------:R-:W-:Y:S01]  /*08b0*/  UIADD3 UR4, UR15, UR4, URZ ;  /* 0x000000040f047290 */ /* 0x000fe2000fffe03f */
[----:B-1----:R-:W-:-:S04]  /*08c0*/  @P4 IMAD.WIDE.U32 R14, R15, UR8, R6 ;  /* 0x000000080f0e4c25 */ /* 0x002fc8000f8e0006 */
[----:B--2---:R-:W-:-:S04]  /*08d0*/  @!P4 IMAD.WIDE.U32 R12, R6, R13, R2 ;  /* 0x0000000d060cc225 */ /* 0x004fc800078e0002 */
[----:B------:R-:W-:Y:S02]  /*08e0*/  @P4 IMAD.MOV.U32 R2, RZ, RZ, R14 ;  /* 0x000000ffff024224 */ /* 0x000fe400078e000e */
[----:B------:R-:W-:Y:S02]  /*08f0*/  @P4 IMAD.IADD R3, R15, 0x1, R17 ;  /* 0x000000010f034824 */ /* 0x000fe400078e0211 */
[----:B------:R-:W-:Y:S02]  /*0900*/  @!P4 IMAD.MOV.U32 R2, RZ, RZ, R12 ;  /* 0x000000ffff02c224 */ /* 0x000fe400078e000c */
[----:B------:R-:W-:Y:S01]  /*0910*/  @!P4 IMAD.MOV.U32 R3, RZ, RZ, R13 ;  /* 0x000000ffff03c224 */ /* 0x000fe200078e000d */
[----:B------:R-:W-:Y:S06]  /*0920*/  @!P3 BRA `(.L_x_5) ;  /* 0x00000000000cb947 */ /* 0x000fec0003800000 */
[----:B------:R-:W-:Y:S01]  /*0930*/  UCGABAR_WAIT ;  /* 0x0000000000007dc7 */ /* 0x000fe20008000000 */
[----:B------:R-:W-:Y:S01]  /*0940*/  CCTL.IVALL ;  /* 0x00000000ff00798f */ /* 0x000fe20002000000 */
[----:B------:R-:W-:Y:S05]  /*0950*/  BRA `(.L_x_6) ;  /* 0x0000000000047947 */ /* 0x000fea0003800000 */
.L_x_5:
[----:B------:R-:W-:Y:S06]  /*0960*/  BAR.SYNC.DEFER_BLOCKING 0x0 ;  /* 0x0000000000007b1d */ /* 0x000fec0000010000 */
.L_x_6:
[----:B------:R-:W-:Y:S05]  /*0970*/  @!P2 BRA `(.L_x_7) ;  /* 0x00000064001ca947 */ /* 0x000fea0003800000 */
[----:B------:R-:W-:-:S13]  /*0980*/  ISETP.GT.U32.AND P1, PT, R16, 0x1, PT ;  /* 0x000000011000780c */ /* 0x000fda0003f24070 */
[----:B------:R-:W-:Y:S05]  /*0990*/  @P1 EXIT ;  /* 0x000000000000194d */ /* 0x000fea0003800000 */
[----:B------:R-:W-:Y:S01]  /*09a0*/  ULDC.64 UR6, c[0x0][0x750] ;  /* 0x0001d40000067ab9 */ /* 0x000fe20000000a00 */
[----:B------:R-:W-:Y:S01]  /*09b0*/  PRMT R12, RZ, 0x7610, R12 ;  /* 0x00007610ff0c7816 */ /* 0x000fe2000000000c */
[----:B------:R-:W-:Y:S01]  /*09c0*/  IMAD.MOV.U32 R20, RZ, RZ, -0x1 ;  /* 0xffffffffff147424 */ /* 0x000fe200078e00ff */
[----:B------:R-:W-:Y:S01]  /*09d0*/  ISETP.GE.U32.AND P1, PT, R2, UR6, PT ;  /* 0x0000000602007c0c */ /* 0x000fe2000bf26070 */
[----:B------:R-:W-:Y:S02]  /*09e0*/  IMAD.MOV.U32 R21, RZ, RZ, -0x1 ;  /* 0xffffffffff157424 */ /* 0x000fe400078e00ff */
[----:B------:R-:W-:Y:S01]  /*09f0*/  IMAD.MOV.U32 R23, RZ, RZ, -0x1 ;  /* 0xffffffffff177424 */ /* 0x000fe200078e00ff */
[----:B------:R-:W-:-:S13]  /*0a00*/  ISETP.GE.U32.AND.EX P1, PT, R3, UR7, PT, P1 ;  /* 0x0000000703007c0c */ /* 0x000fda000bf26110 */
[----:B------:R-:W-:Y:S05]  /*0a10*/  @P1 BRA `(.L_x_8) ;  /* 0x0000000400281947 */ /* 0x000fea0003800000 */
[----:B------:R-:W0:Y:S01]  /*0a20*/  LDC.64 R24, c[0x0][0x728] ;  /* 0x0001ca00ff187b82 */ /* 0x000e220000000a00 */
[----:B------:R-:W-:Y:S02]  /*0a30*/  IMAD.MOV.U32 R12, RZ, RZ, R2 ;  /* 0x000000ffff0c7224 */ /* 0x000fe400078e0002 */
[----:B------:R-:W-:-:S05]  /*0a40*/  IMAD.MOV.U32 R13, RZ, RZ, R3 ;  /* 0x000000ffff0d7224 */ /* 0x000fca00078e0003 */
[----:B------:R-:W1:Y:S08]  /*0a50*/  LDC R20, c[0x0][0x730] ;  /* 0x0001cc00ff147b82 */ /* 0x000e700000000800 */
[----:B------:R-:W2:Y:S01]  /*0a60*/  LDC.64 R26, c[0x0][0x720] ;  /* 0x0001c800ff1a7b82 */ /* 0x000ea20000000a00 */
[----:B0-----:R-:W-:-:S04]  /*0a70*/  ISETP.NE.U32.AND P1, PT, R24, RZ, PT ;  /* 0x000000ff1800720c */ /* 0x001fc80003f25070 */
[----:B------:R-:W-:-:S13]  /*0a80*/  ISETP.NE.AND.EX P1, PT, R25, RZ, PT, P1 ;  /* 0x000000ff1900720c */ /* 0x000fda0003f25310 */
[----:B-12---:R-:W-:Y:S05]  /*0a90*/  @!P1 BRA `(.L_x_9) ;  /* 0x0000000000289947 */ /* 0x006fea0003800000 */
[----:B------:R-:W0:Y:S02]  /*0aa0*/  LDC R5, c[0x0][0x734] ;  /* 0x0001cd00ff057b82 */ /* 0x000e240000000800 */
[----:B0-----:R-:W-:-:S05]  /*0ab0*/  IADD3 R5, P1, R2, R5, RZ ;  /* 0x0000000502057210 */ /* 0x001fca0007f3e0ff */
[----:B------:R-:W-:-:S04]  /*0ac0*/  IMAD.X R21, RZ, RZ, R3, P1 ;  /* 0x000000ffff157224 */ /* 0x000fc800008e0603 */
[----:B------:R-:W-:-:S04]  /*0ad0*/  IMAD.WIDE.U32 R12, R21, R24, RZ ;  /* 0x00000018150c7225 */ /* 0x000fc800078e00ff */
[----:B------:R-:W-:-:S04]  /*0ae0*/  IMAD.WIDE.U32 R14, P1, R5, R25, R12 ;  /* 0x00000019050e7225 */ /* 0x000fc8000782000c */
[----:B------:R-:W-:-:S04]  /*0af0*/  IMAD.WIDE.U32 R12, R5, R24, RZ ;  /* 0x00000018050c7225 */ /* 0x000fc800078e00ff */
[----:B------:R-:W-:Y:S01]  /*0b00*/  IMAD.X R17, RZ, RZ, RZ, P1 ;  /* 0x000000ffff117224 */ /* 0x000fe200008e06ff */
[----:B------:R-:W-:Y:S01]  /*0b10*/  IADD3 RZ, P1, R13, R14, RZ ;  /* 0x0000000e0dff7210 */ /* 0x000fe20007f3e0ff */
[----:B------:R-:W-:-:S04]  /*0b20*/  IMAD.MOV.U32 R16, RZ, RZ, R15 ;  /* 0x000000ffff107224 */ /* 0x000fc800078e000f */
[----:B------:R-:W-:-:S08]  /*0b30*/  IMAD.WIDE.U32.X R12, R21, R25, R16, P1 ;  /* 0x00000019150c7225 */ /* 0x000fd000008e0410 */
.L_x_9:
[----:B------:R-:W0:Y:S01]  /*0b40*/  LDC.64 R30, c[0x0][0x740] ;  /* 0x0001d000ff1e7b82 */ /* 0x000e220000000a00 */
[--C-:B------:R-:W-:Y:S01]  /*0b50*/  SHF.R.U64 R29, R12, R20, R13.reuse ;  /* 0x000000140c1d7219 */ /* 0x100fe2000000120d */
[----:B------:R-:W-:Y:S01]  /*0b60*/  IMAD R22, R11, R22, R6 ;  /* 0x000000160b167224 */ /* 0x000fe200078e0206 */
[----:B------:R-:W-:Y:S01]  /*0b70*/  SHF.R.U32.HI R5, RZ, R20, R13 ;  /* 0x00000014ff057219 */ /* 0x000fe2000001160d */
[----:B------:R-:W-:Y:S01]  /*0b80*/  IMAD.MOV.U32 R25, RZ, RZ, 0x1 ;  /* 0x00000001ff197424 */ /* 0x000fe200078e00ff */
[----:B------:R-:W-:-:S03]  /*0b90*/  IADD3 R7, P1, RZ, -R29, RZ ;  /* 0x8000001dff077210 */ /* 0x000fc60007f3e0ff */
[----:B------:R-:W1:Y:S02]  /*0ba0*/  LDC R24, c[0x0][0x718] ;  /* 0x0001c600ff187b82 */ /* 0x000e640000000800 */
[----:B------:R-:W-:Y:S02]  /*0bb0*/  IMAD.X R5, RZ, RZ, ~R5, P1 ;  /* 0x000000ffff057224 */ /* 0x000fe400008e0e05 */
[----:B------:R-:W-:-:S04]  /*0bc0*/  IMAD.WIDE.U32 R12, R7, R26, R2 ;  /* 0x0000001a070c7225 */ /* 0x000fc800078e0002 */
[----:B------:R-:W2:Y:S01]  /*0bd0*/  LDC R20, c[0x0][0x708] ;  /* 0x0001c200ff147b82 */ /* 0x000ea20000000800 */
[----:B------:R-:W-:Y:S02]  /*0be0*/  IMAD R14, R5, R26, RZ ;  /* 0x0000001a050e7224 */ /* 0x000fe400078e02ff */
[----:B------:R-:W-:Y:S02]  /*0bf0*/  IMAD.MOV.U32 R5, RZ, RZ, -0x1 ;  /* 0xffffffffff057424 */ /* 0x000fe400078e00ff */
[----:B------:R-:W-:-:S03]  /*0c00*/  IMAD R7, R7, R27, R14 ;  /* 0x0000001b07077224 */ /* 0x000fc600078e020e */
[----:B------:R-:W3:Y:S01]  /*0c10*/  LDC R28, c[0x0][0x758] ;  /* 0x0001d600ff1c7b82 */ /* 0x000ee20000000800 */
[----:B------:R-:W-:Y:S01]  /*0c20*/  IMAD.IADD R7, R13, 0x1, R7 ;  /* 0x000000010d077824 */ /* 0x000fe200078e0207 */
[----:B0-----:R-:W-:-:S04]  /*0c30*/  ISETP.NE.U32.AND P1, PT, R30, RZ, PT ;  /* 0x000000ff1e00720c */ /* 0x001fc80003f25070 */
[----:B------:R-:W-:Y:S02]  /*0c40*/  ISETP.NE.AND.EX P1, PT, R31, RZ, PT, P1 ;  /* 0x000000ff1f00720c */ /* 0x000fe40003f25310 */
[----:B------:R-:W0:Y:S01]  /*0c50*/  LDC R26, c[0x0][0x700] ;  /* 0x0001c000ff1a7b82 */ /* 0x000e220000000800 */
[-CC-:B-1----:R-:W-:Y:S02]  /*0c60*/  SHF.R.U64 R16, R12, R24.reuse, R7.reuse ;  /* 0x000000180c107219 */ /* 0x182fe40000001207 */
[----:B------:R-:W-:-:S05]  /*0c70*/  SHF.R.U32.HI R7, RZ, R24, R7 ;  /* 0x00000018ff077219 */ /* 0x000fca0000011607 */
[----:B------:R-:W1:Y:S01]  /*0c80*/  LDC R21, c[0x0][0x748] ;  /* 0x0001d200ff157b82 */ /* 0x000e620000000800 */
[-CC-:B--2---:R-:W-:Y:S02]  /*0c90*/  SHF.R.U64 R24, R16, R20.reuse, R7.reuse ;  /* 0x0000001410187219 */ /* 0x184fe40000001207 */
[----:B------:R-:W-:-:S05]  /*0ca0*/  SHF.R.U32.HI R7, RZ, R20, R7 ;  /* 0x00000014ff077219 */ /* 0x000fca0000011607 */
[----:B------:R-:W2:Y:S01]  /*0cb0*/  LDC R23, c[0x0][0x738] ;  /* 0x0001ce00ff177b82 */ /* 0x000ea20000000800 */
[-CC-:B---3--:R-:W-:Y:S02]  /*0cc0*/  SHF.R.U64 R20, R24, R28.reuse, R7.reuse ;  /* 0x0000001c18147219 */ /* 0x188fe40000001207 */
[-C--:B------:R-:W-:Y:S02]  /*0cd0*/  SHF.L.U32 R5, R5, R28.reuse, RZ ;  /* 0x0000001c05057219 */ /* 0x080fe400000006ff */
[----:B------:R-:W-:Y:S01]  /*0ce0*/  SHF.R.U32.HI R7, RZ, R28, R7 ;  /* 0x0000001cff077219 */ /* 0x000fe20000011607 */
[----:B------:R-:W-:Y:S01]  /*0cf0*/  IMAD.MOV.U32 R6, RZ, RZ, R20 ;  /* 0x000000ffff067224 */ /* 0x000fe200078e0014 */
[----:B------:R-:W-:Y:S01]  /*0d00*/  LOP3.LUT R11, RZ, R5, RZ, 0x33, !PT ;  /* 0x00000005ff0b7212 */ /* 0x000fe200078e33ff */
[----:B------:R-:W3:Y:S01]  /*0d10*/  LDC R27, c[0x0][0x710] ;  /* 0x0001c400ff1b7b82 */ /* 0x000ee20000000800 */
[----:B------:R-:W-:Y:S05]  /*0d20*/  @!P1 BRA `(.L_x_10) ;  /* 0x0000000000289947 */ /* 0x000fea0003800000 */
[----:B------:R-:W4:Y:S02]  /*0d30*/  LDC R5, c[0x0][0x74c] ;  /* 0x0001d300ff057b82 */ /* 0x000f240000000800 */
[----:B----4-:R-:W-:-:S05]  /*0d40*/  IADD3 R5, P1, R20, R5, RZ ;  /* 0x0000000514057210 */ /* 0x010fca0007f3e0ff */
        /* <DEDUP_REMOVED lines=8> */
.L_x_10:
[----:B-1----:R-:W-:Y:S02]  /*0dd0*/  SHF.R.U64 R7, R6, R21, R7 ;  /* 0x0000001506077219 */ /* 0x002fe40000001207 */
[----:B------:R-:W-:Y:S01]  /*0de0*/  LOP3.LUT R6, R24, R11, RZ, 0xc0, !PT ;  /* 0x0000000b18067212 */ /* 0x000fe200078ec0ff */
[----:B0-----:R-:W-:Y:S01]  /*0df0*/  VIADD R11, R26, 0xffffffff ;  /* 0xffffffff1a0b7836 */ /* 0x001fe20000000000 */
[----:B------:R-:W-:Y:S01]  /*0e00*/  SHF.L.U32 R5, R25, R28, RZ ;  /* 0x0000001c19057219 */ /* 0x000fe200000006ff */
[----:B------:R-:W-:Y:S01]  /*0e10*/  IMAD.MOV R12, RZ, RZ, -R7 ;  /* 0x000000ffff0c7224 */ /* 0x000fe200078e0a07 */
[----:B------:R-:W-:Y:S02]  /*0e20*/  SEL R9, R9, R22, !P4 ;  /* 0x0000001609097207 */ /* 0x000fe40006000000 */
[----:B------:R-:W-:Y:S01]  /*0e30*/  LOP3.LUT R11, R16, R11, RZ, 0xc0, !PT ;  /* 0x0000000b100b7212 */ /* 0x000fe200078ec0ff */
[----:B------:R-:W-:Y:S02]  /*0e40*/  IMAD R6, R5, R7, R6 ;  /* 0x0000000705067224 */ /* 0x000fe400078e0206 */
[----:B--2---:R-:W-:-:S02]  /*0e50*/  IMAD R5, R12, R23, R20 ;  /* 0x000000170c057224 */ /* 0x004fc400078e0214 */
[----:B---3--:R-:W-:Y:S02]  /*0e60*/  IMAD R9, R6, R27, R9 ;  /* 0x0000001b06097224 */ /* 0x008fe400078e0209 */
[----:B------:R-:W-:Y:S02]  /*0e70*/  IMAD R20, R5, R26, R11 ;  /* 0x0000001a05147224 */ /* 0x000fe400078e020b */
[----:B------:R-:W-:Y:S02]  /*0e80*/  IMAD.MOV.U32 R12, RZ, RZ, 0x1 ;  /* 0x00000001ff0c7424 */ /* 0x000fe400078e00ff */
[----:B------:R-:W-:Y:S01]  /*0e90*/  IMAD.MOV.U32 R23, RZ, RZ, R29 ;  /* 0x000000ffff177224 */ /* 0x000fe200078e001d */
[----:B------:R-:W-:Y:S02]  /*0ea0*/  SEL R21, R20, R9, !P4 ;  /* 0x0000000914157207 */ /* 0x000fe40006000000 */
[----:B------:R-:W-:-:S07]  /*0eb0*/  SEL R20, R9, R20, !P4 ;  /* 0x0000001409147207 */ /* 0x000fce0006000000 */
.L_x_8:
[----:B------:R-:W-:-:S08]  /*0ec0*/  NOP ;  /* 0x0000000000007918 */ /* 0x000fd00000000000 */
[----:B------:R-:W0:Y:S02]  /*0ed0*/  USETMAXREG.TRY_ALLOC.CTAPOOL UP0, 0xe8 ;  /* 0x000000e8000079c8 */ /* 0x000e240008000600 */
[----:B0-----:R-:W-:-:S13]  /*0ee0*/  PLOP3.LUT P1, PT, PT, PT, UP0, 0x80, 0x0 ;  /* 0x000000000000781c */ /* 0x001fda0003f2f008 */
[----:B------:R-:W-:Y:S05]  /*0ef0*/  @!P1 BRA `(.L_x_8) ;  /* 0xfffffffc00f09947 */ /* 0x000fea000383ffff */
[----:B------:R-:W-:Y:S01]  /*0f00*/  ULDC.64 UR6, c[0x0][0x698] ;  /* 0x0001a60000067ab9 */ /* 0x000fe20000000a00 */
[----:B------:R-:W-:Y:S01]  /*0f10*/  ULDC.64 UR18, c[0x0][0x208] ;  /* 0x0000820000127ab9 */ /* 0x000fe20000000a00 */
[----:B------:R-:W-:-:S04]  /*0f20*/  ISETP.NE.U32.AND P1, PT, RZ, UR6, PT ;  /* 0x00000006ff007c0c */ /* 0x000fc8000bf25070 */
[----:B------:R-:W-:-:S13]  /*0f30*/  ISETP.NE.AND.EX P1, PT, RZ, UR7, PT, P1 ;  /* 0x00000007ff007c0c */ /* 0x000fda000bf25310 */
[----:B------:R-:W-:Y:S05]  /*0f40*/  @!P1 BRA `(.L_x_11) ;  /* 0x00000000001c9947 */ /* 0x000fea0003800000 */
[----:B------:R-:W0:Y:S02]  /*0f50*/  LDC.64 R6, c[0x0][0x698] ;  /* 0x0001a600ff067b82 */ /* 0x000e240000000a00 */
[----:B0-----:R-:W2:Y:S02]  /*0f60*/  LDG.E.64 R6, desc[UR18][R6.64] ;  /* 0x0000001206067981 */ /* 0x001ea4000c1e1b00 */
[----:B--2---:R-:W-:-:S04]  /*0f70*/  ISETP.NE.U32.AND P1, PT, R6, RZ, PT ;  /* 0x000000ff0600720c */ /* 0x004fc80003f25070 */
[----:B------:R-:W-:-:S13]  /*0f80*/  ISETP.NE.AND.EX P1, PT, R7, RZ, PT, P1 ;  /* 0x000000ff0700720c */ /* 0x000fda0003f25310 */
[----:B------:R-:W-:Y:S05]  /*0f90*/  @!P1 BRA `(.L_x_11) ;  /* 0x0000000000089947 */ /* 0x000fea0003800000 */
[----:B------:R0:W5:Y:S01]  /*0fa0*/  LD.E R5, desc[UR18][R6.64] ;  /* 0x0000001206057980 */ /* 0x000162000c101900 */
[----:B------:R-:W-:Y:S05]  /*0fb0*/  BRA `(.L_x_12) ;  /* 0x0000000000207947 */ /* 0x000fea0003800000 */
.L_x_11:
[----:B------:R-:W-:Y:S02]  /*0fc0*/  ULDC.64 UR6, c[0x0][0x688] ;  /* 0x0001a20000067ab9 */ /* 0x000fe40000000a00 */
[----:B------:R-:W-:-:S04]  /*0fd0*/  ISETP.NE.U32.AND P1, PT, RZ, UR6, PT ;  /* 0x00000006ff007c0c */ /* 0x000fc8000bf25070 */
[----:B------:R-:W-:-:S13]  /*0fe0*/  ISETP.NE.AND.EX P1, PT, RZ, UR7, PT, P1 ;  /* 0x00000007ff007c0c */ /* 0x000fda000bf25310 */
[----:B------:R-:W-:Y:S05]  /*0ff0*/  @!P1 BRA `(.L_x_13) ;  /* 0x00000000000c9947 */ /* 0x000fea0003800000 */
[----:B------:R-:W0:Y:S02]  /*1000*/  LDC.64 R6, c[0x0][0x688] ;  /* 0x0001a200ff067b82 */ /* 0x000e240000000a00 */
[----:B0-----:R1:W5:Y:S01]  /*1010*/  LDG.E R5, desc[UR18][R6.64] ;  /* 0x0000001206057981 */ /* 0x001362000c1e1900 */
[----:B------:R-:W-:Y:S05]  /*1020*/  BRA `(.L_x_12) ;  /* 0x0000000000047947 */ /* 0x000fea0003800000 */
.L_x_13:
[----:B------:R-:W2:Y:S02]  /*1030*/  LDC R5, c[0x0][0x680] ;  /* 0x0001a000ff057b82 */ /* 0x000ea40000000800 */
.L_x_12:
[----:B------:R-:W-:Y:S02]  /*1040*/  ULDC.64 UR6, c[0x0][0x6a0] ;  /* 0x0001a80000067ab9 */ /* 0x000fe40000000a00 */
[----:B------:R-:W-:-:S04]  /*1050*/  ISETP.NE.U32.AND P1, PT, RZ, UR6, PT ;  /* 0x00000006ff007c0c */ /* 0x000fc8000bf25070 */
[----:B------:R-:W-:-:S13]  /*1060*/  ISETP.NE.AND.EX P1, PT, RZ, UR7, PT, P1 ;  /* 0x00000007ff007c0c */ /* 0x000fda000bf25310 */
[----:B------:R-:W-:Y:S05]  /*1070*/  @!P1 BRA `(.L_x_14) ;  /* 0x00000000001c9947 */ /* 0x000fea0003800000 */
[----:B01----:R-:W0:Y:S02]  /*1080*/  LDC.64 R6, c[0x0][0x6a0] ;  /* 0x0001a800ff067b82 */ /* 0x003e240000000a00 */
[----:B0-----:R-:W3:Y:S02]  /*1090*/  LDG.E.64 R6, desc[UR18][R6.64] ;  /* 0x0000001206067981 */ /* 0x001ee4000c1e1b00 */
[----:B---3--:R-:W-:-:S04]  /*10a0*/  ISETP.NE.U32.AND P1, PT, R6, RZ, PT ;  /* 0x000000ff0600720c */ /* 0x008fc80003f25070 */
[----:B------:R-:W-:-:S13]  /*10b0*/  ISETP.NE.AND.EX P1, PT, R7, RZ, PT, P1 ;  /* 0x000000ff0700720c */ /* 0x000fda0003f25310 */
[----:B------:R-:W-:Y:S05]  /*10c0*/  @!P1 BRA `(.L_x_14) ;  /* 0x0000000000089947 */ /* 0x000fea0003800000 */
[----:B------:R0:W5:Y:S01]  /*10d0*/  LD.E R6, desc[UR18][R6.64] ;  /* 0x0000001206067980 */ /* 0x000162000c101900 */
[----:B------:R-:W-:Y:S05]  /*10e0*/  BRA `(.L_x_15) ;  /* 0x0000000000207947 */ /* 0x000fea0003800000 */
.L_x_14:
[----:B------:R-:W-:Y:S02]  /*10f0*/  ULDC.64 UR6, c[0x0][0x690] ;  /* 0x0001a40000067ab9 */ /* 0x000fe40000000a00 */
[----:B------:R-:W-:-:S04]  /*1100*/  ISETP.NE.U32.AND P1, PT, RZ, UR6, PT ;  /* 0x00000006ff007c0c */ /* 0x000fc8000bf25070 */
[----:B------:R-:W-:-:S13]  /*1110*/  ISETP.NE.AND.EX P1, PT, RZ, UR7, PT, P1 ;  /* 0x00000007ff007c0c */ /* 0x000fda000bf25310 */
[----:B------:R-:W-:Y:S05]  /*1120*/  @!P1 BRA `(.L_x_16) ;  /* 0x00000000000c9947 */ /* 0x000fea0003800000 */
[----:B01----:R-:W0:Y:S02]  /*1130*/  LDC.64 R6, c[0x0][0x690] ;  /* 0x0001a400ff067b82 */ /* 0x003e240000000a00 */
[----:B0-----:R1:W5:Y:S01]  /*1140*/  LDG.E R6, desc[UR18][R6.64] ;  /* 0x0000001206067981 */ /* 0x001362000c1e1900 */
[----:B------:R-:W-:Y:S05]  /*1150*/  BRA `(.L_x_15) ;  /* 0x0000000000047947 */ /* 0x000fea0003800000 */
.L_x_16:
[----:B01----:R-:W3:Y:S02]  /*1160*/  LDC R6, c[0x0][0x684] ;  /* 0x0001a100ff067b82 */ /* 0x003ee40000000800 */
.L_x_15:
[----:B------:R-:W-:-:S13]  /*1170*/  LOP3.LUT P1, RZ, R12, 0xff, RZ, 0xc0, !PT ;  /* 0x000000ff0cff7812 */ /* 0x000fda000782c0ff */
[----:B------:R-:W-:Y:S05]  /*1180*/  @!P1 EXIT ;  /* 0x000000000000994d */ /* 0x000fea0003800000 */
[----:B------:R-:W4:Y:S01]  /*1190*/  LDC.64 R16, c[0x0][0x288] ;  /* 0x0000a200ff107b82 */ /* 0x000f220000000a00 */
[----:B------:R-:W-:Y:S01]  /*11a0*/  SHF.R.U32.HI R11, RZ, 0x5, R8 ;  /* 0x00000005ff0b7819 */ /* 0x000fe20000011608 */
[----:B------:R-:W-:Y:S01]  /*11b0*/  IMAD.SHL.U32 R9, R18, 0x40, RZ ;  /* 0x0000004012097824 */ /* 0x000fe200078e00ff */
[----:B01----:R-:W-:Y:S01]  /*11c0*/  SHF.R.U32.HI R7, RZ, 0x2, R19 ;  /* 0x00000002ff077819 */ /* 0x003fe20000011613 */
[C---:B------:R-:W-:Y:S01]  /*11d0*/  IMAD.SHL.U32 R14, R10.reuse, 0x40, RZ ;  /* 0x000000400a0e7824 */ /* 0x040fe200078e00ff */
[----:B------:R-:W-:Y:S01]  /*11e0*/  ULDC.64 UR6, c[0x0][0x6b0] ;  /* 0x0001ac0000067ab9 */ /* 0x000fe20000000a00 */
[----:B------:R-:W-:Y:S01]  /*11f0*/  IMAD.SHL.U32 R13, R11, 0x10, RZ ;  /* 0x000000100b0d7824 */ /* 0x000fe200078e00ff */
[----:B------:R-:W-:Y:S01]  /*1200*/  LOP3.LUT R8, R7, 0x7, RZ, 0xc0, !PT ;  /* 0x0000000707087812 */ /* 0x000fe200078ec0ff */
[----:B------:R-:W-:Y:S01]  /*1210*/  IMAD.SHL.U32 R7, R19, 0x400, RZ ;  /* 0x0000040013077824 */ /* 0x000fe200078e00ff */
[----:B------:R-:W-:Y:S01]  /*1220*/  LOP3.LUT R12, R9, 0x3800, RZ, 0xc0, !PT ;  /* 0x00003800090c7812 */ /* 0x000fe200078ec0ff */
[----:B------:R-:W0:Y:S01]  /*1230*/  LDC R22, c[0x0][0x758] ;  /* 0x0001d600ff167b82 */ /* 0x000e220000000800 */
[--C-:B------:R-:W-:Y:S01]  /*1240*/  LOP3.LUT R9, R13, 0xfffffff0, R8.reuse, 0xe2, !PT ;  /* 0xfffffff00d097812 */ /* 0x100fe200078ee208 */
[----:B------:R-:W-:Y:S01]  /*1250*/  IMAD R13, R11, -0x10, -R8 ;  /* 0xfffffff00b0d7824 */ /* 0x000fe200078e0a08 */
[----:B------:R-:W-:Y:S01]  /*1260*/  LOP3.LUT R8, R10, 0x1, RZ, 0xc0, !PT ;  /* 0x000000010a087812 */ /* 0x000fe200078ec0ff */
[----:B------:R-:W-:Y:S01]  /*1270*/  IMAD.SHL.U32 R10, R19, 0x20, RZ ;  /* 0x00000020130a7824 */ /* 0x000fe200078e00ff */
[----:B------:R-:W-:Y:S01]  /*1280*/  LOP3.LUT R7, R12, 0x400, R7, 0xf8, !PT ;  /* 0x000004000c077812 */ /* 0x000fe200078ef807 */
[----:B------:R-:W-:Y:S01]  /*1290*/  IMAD.MOV.U32 R25, RZ, RZ, -0x1 ;  /* 0xffffffffff197424 */ /* 0x000fe200078e00ff */
[----:B------:R-:W-:Y:S01]  /*12a0*/  ULDC.64 UR12, c[0x0][0x6c8] ;  /* 0x0001b200000c7ab9 */ /* 0x000fe20000000a00 */
[----:B------:R-:W1:Y:S01]  /*12b0*/  LDC R15, c[0x0][0x700] ;  /* 0x0001c000ff0f7b82 */ /* 0x000e620000000800 */
[----:B------:R-:W-:Y:S01]  /*12c0*/  LOP3.LUT R10, R7, 0x380, R10, 0xf8, !PT ;  /* 0x00000380070a7812 */ /* 0x000fe200078ef80a */
[----:B------:R-:W-:Y:S01]  /*12d0*/  IMAD R13, R8, -0x40, R13 ;  /* 0xffffffc0080d7824 */ /* 0x000fe200078e020d */
[----:B------:R-:W-:Y:S01]  /*12e0*/  LOP3.LUT R11, R9, 0x40, R14, 0xf8, !PT ;  /* 0x00000040090b7812 */ /* 0x000fe200078ef80e */
[----:B------:R-:W-:Y:S01]  /*12f0*/  USHF.L.U64.HI UR5, UR6, 0x5, UR7 ;  /* 0x0000000506057899 */ /* 0x000fe20008010207 */
[----:B------:R-:W-:Y:S01]  /*1300*/  LOP3.LUT R9, R19, 0x3, RZ, 0xc0, !PT ;  /* 0x0000000313097812 */ /* 0x000fe200078ec0ff */
[----:B----4-:R-:W-:Y:S01]  /*1310*/  VIADD R7, R17, 0x7f ;  /* 0x0000007f11077836 */ /* 0x010fe20000000000 */
[----:B------:R-:W-:Y:S01]  /*1320*/  USHF.L.U64.HI UR7, UR12, 0x5, UR13 ;  /* 0x000000050c077899 */ /* 0x000fe2000801020d */
[----:B------:R-:W-:Y:S01]  /*1330*/  IMAD.MOV.U32 R27, RZ, RZ, 0x1 ;  /* 0x00000001ff1b7424 */ /* 0x000fe200078e00ff */
[----:B------:R-:W-:Y:S01]  /*1340*/  USHF.L.U32 UR6, UR6, 0x5, URZ ;  /* 0x0000000506067899 */ /* 0x000fe2000800063f */
[----:B------:R-:W-:Y:S01]  /*1350*/  IMAD R9, R9, -0x2, R16 ;  /* 0xfffffffe09097824 */ /* 0x000fe200078e0210 */
[----:B------:R-:W-:Y:S01]  /*1360*/  SHF.R.S32.HI R8, RZ, 0x1f, R7 ;  /* 0x0000001fff087819 */ /* 0x000fe20000011407 */
[----:B------:R-:W-:Y:S01]  /*1370*/  USHF.L.U32 UR12, UR12, 0x5, URZ ;  /* 0x000000050c0c7899 */ /* 0x000fe2000800063f */
[----:B------:R-:W-:Y:S01]  /*1380*/  IMAD.SHL.U32 R19, R19, 0x2, RZ ;  /* 0x0000000213137824 */ /* 0x000fe200078e00ff */
[----:B------:R-:W-:Y:S01]  /*1390*/  ULDC UR8, c[0x0][0x284] ;  /* 0x0000a10000087ab9 */ /* 0x000fe20000000800 */
[----:B------:R-:W-:Y:S01]  /*13a0*/  LEA.HI R17, R8, R7, RZ, 0x7 ;  /* 0x0000000708117211 */ /* 0x000fe200078f38ff */
[----:B------:R-:W-:Y:S01]  /*13b0*/  UIADD3 UR24, UP0, UR6, 0x20, URZ ;  /* 0x0000002006187890 */ /* 0x000fe2000ff1e03f */
[-C--:B0-----:R-:W-:Y:S01]  /*13c0*/  SHF.L.U32 R14, R25, R22.reuse, RZ ;  /* 0x00000016190e7219 */ /* 0x081fe200000006ff */
[----:B------:R-:W-:Y:S01]  /*13d0*/  UIADD3 UR23, UP1, UR12, 0x20, URZ ;  /* 0x000000200c177890 */ /* 0x000fe2000ff3e03f */
[----:B------:R-:W-:Y:S01]  /*13e0*/  SHF.R.S32.HI R17, RZ, 0x7, R17 ;  /* 0x00000007ff117819 */ /* 0x000fe20000011411 */
[----:B------:R-:W-:Y:S01]  /*13f0*/  IMAD.MOV.U32 R16, RZ, RZ, RZ ;  /* 0x000000ffff107224 */ /* 0x000fe200078e00ff */
[----:B------:R-:W-:Y:S01]  /*1400*/  SHF.R.U32.HI R7, RZ, 0x7, R18 ;  /* 0x00000007ff077819 */ /* 0x000fe20000011612 */
[----:B------:R-:W-:Y:S01]  /*1410*/  IMAD.MOV.U32 R18, RZ, RZ, RZ ;  /* 0x000000ffff127224 */ /* 0x000fe200078e00ff */
[----:B------:R-:W-:Y:S01]  /*1420*/  VIMNMX R12, RZ, R17, PT ;  /* 0x00000011ff0c7248 */ /* 0x000fe20003fe0100 */
[----:B-1----:R-:W-:Y:S01]  /*1430*/  VIADD R15, R15, 0xffffffff ;  /* 0xffffffff0f0f7836 */ /* 0x002fe20000000000 */
[----:B------:R-:W-:Y:S01]  /*1440*/  SHF.L.U32 R8, R27, R22, RZ ;  /* 0x000000161b087219 */ /* 0x000fe200000006ff */
[----:B------:R-:W-:Y:S01]  /*1450*/  VIADD R13, R13, UR8 ;  /* 0x000000080d0d7c36 */ /* 0x000fe20008000000 */
[----:B------:R-:W-:Y:S01]  /*1460*/  LOP3.LUT R104, R0, 0x1, RZ, 0xfc, !PT ;  /* 0x0000000100687812 */ /* 0x000fe200078efcff */
[----:B------:R-:W-:Y:S01]  /*1470*/  IMAD.IADD R12, R17, 0x1, -R12 ;  /* 0x00000001110c7824 */ /* 0x000fe200078e0a0c */
[----:B------:R-:W-:Y:S01]  /*1480*/  LOP3.LUT R14, RZ, R14, RZ, 0x33, !PT ;  /* 0x0000000eff0e7212 */ /* 0x000fe200078e33ff */
[----:B------:R-:W-:-:S02]  /*1490*/  UIADD3.X UR22, URZ, UR5, URZ, UP0, !UPT ;  /* 0x000000053f167290 */ /* 0x000fc400087fe43f */
[----:B------:R-:W-:-:S12]  /*14a0*/  UIADD3.X UR21, URZ, UR7, URZ, UP1, !UPT ;  /* 0x000000073f157290 */ /* 0x000fd80008ffe43f */
.L_x_157:
[----:B------:R-:W0:Y:S01]  /*14b0*/  SHFL.IDX PT, R22, R7, RZ, 0x1f ;  /* 0x00001fff07167589 */ /* 0x000e2200000e0000 */
[----:B-1----:R-:W1:Y:S01]  /*14c0*/  S2UR UR11, SR_CgaCtaId ;  /* 0x00000000000b79c3 */ /* 0x002e620000008800 */
[----:B------:R-:W-:Y:S01]  /*14d0*/  ISETP.GE.AND P1, PT, R12, 0x1, PT ;  /* 0x000000010c00780c */ /* 0x000fe20003f26270 */
[----:B------:R-:W-:Y:S01]  /*14e0*/  UMOV UR10, 0x400 ;  /* 0x00000400000a7882 */ /* 0x000fe20000000000 */
[----:B------:R-:W-:Y:S02]  /*14f0*/  CS2R R86, SRZ ;  /* 0x0000000000567805 */ /* 0x000fe4000001ff00 */
[----:B------:R-:W-:Y:S02]  /*1500*/  CS2R R24, SRZ ;  /* 0x0000000000187805 */ /* 0x000fe4000001ff00 */
[----:B------:R-:W-:Y:S02]  /*1510*/  CS2R R26, SRZ ;  /* 0x00000000001a7805 */ /* 0x000fe4000001ff00 */
[----:B------:R-:W-:-:S02]  /*1520*/  CS2R R28, SRZ ;  /* 0x00000000001c7805 */ /* 0x000fc4000001ff00 */
[----:B------:R-:W-:Y:S02]  /*1530*/  CS2R R30, SRZ ;  /* 0x00000000001e7805 */ /* 0x000fe4000001ff00 */
[----:B------:R-:W-:Y:S02]  /*1540*/  CS2R R32, SRZ ;  /* 0x0000000000207805 */ /* 0x000fe4000001ff00 */
[----:B------:R-:W-:Y:S02]  /*1550*/  CS2R R34, SRZ ;  /* 0x0000000000227805 */ /* 0x000fe4000001ff00 */
[----:B------:R-:W-:Y:S02]  /*1560*/  CS2R R36, SRZ ;  /* 0x0000000000247805 */ /* 0x000fe4000001ff00 */
[----:B------:R-:W-:Y:S02]  /*1570*/  CS2R R38, SRZ ;  /* 0x0000000000267805 */ /* 0x000fe4000001ff00 */
[----:B------:R-:W-:-:S02]  /*1580*/  CS2R R40, SRZ ;  /* 0x0000000000287805 */ /* 0x000fc4000001ff00 */
[----:B-----5:R-:W-:Y:S02]  /*1590*/  CS2R R42, SRZ ;  /* 0x00000000002a7805 */ /* 0x020fe4000001ff00 */
[----:B------:R-:W-:Y:S02]  /*15a0*/  CS2R R44, SRZ ;  /* 0x00000000002c7805 */ /* 0x000fe4000001ff00 */
        /* <DEDUP_REMOVED lines=8> */
[----:B0-----:R-:W-:Y:S01]  /*1630*/  R2UR UR8, R22 ;  /* 0x00000000160872ca */ /* 0x001fe200000e0000 */
[----:B-1----:R-:W-:Y:S01]  /*1640*/  ULEA UR10, UR11, UR10, 0x18 ;  /* 0x0000000a0b0a7291 */ /* 0x002fe2000f8ec03f */
[----:B------:R-:W-:-:S02]  /*1650*/  CS2R R62, SRZ ;  /* 0x00000000003e7805 */ /* 0x000fc4000001ff00 */
[----:B------:R-:W-:Y:S02]  /*1660*/  CS2R R64, SRZ ;  /* 0x0000000000407805 */ /* 0x000fe4000001ff00 */
        /* <DEDUP_REMOVED lines=8> */
[----:B------:R-:W-:Y:S01]  /*16f0*/  CS2R R82, SRZ ;  /* 0x0000000000527805 */ /* 0x000fe2000001ff00 */
[----:B------:R-:W-:Y:S01]  /*1700*/  ULEA.HI UR9, UR8, UR8, URZ, 0x1 ;  /* 0x0000000808097291 */ /* 0x000fe2000f8f083f */
[----:B------:R-:W-:-:S03]  /*1710*/  CS2R R84, SRZ ;  /* 0x0000000000547805 */ /* 0x000fc6000001ff00 */
[----:B------:R-:W-:-:S04]  /*1720*/  ULOP3.LUT UR9, UR9, 0x7fffe, URZ, 0xc0, !UPT ;  /* 0x0007fffe09097892 */ /* 0x000fc8000f8ec03f */
[----:B------:R-:W-:-:S04]  /*1730*/  UIADD3 UR9, UR8, -UR9, URZ ;  /* 0x8000000908097290 */ /* 0x000fc8000fffe03f */
[----:B------:R-:W-:Y:S01]  /*1740*/  ULEA UR9, UR9, UR10, 0xd ;  /* 0x0000000a09097291 */ /* 0x000fe2000f8e683f */
[----:B--2-4-:R-:W-:Y:S11]  /*1750*/  @!P1 BRA `(.L_x_17) ;  /* 0x00000004002c9947 */ /* 0x014ff60003800000 */
[----:B------:R-:W-:Y:S01]  /*1760*/  UIADD3 UR9, UR9, 0x100, URZ ;  /* 0x0000010009097890 */ /* 0x000fe2000fffe03f */
[----:B------:R-:W-:Y:S01]  /*1770*/  R2UR UR13, R16 ;  /* 0x00000000100d72ca */ /* 0x000fe200000e0000 */
[----:B------:R-:W-:Y:S01]  /*1780*/  IMAD.MOV.U32 R22, RZ, RZ, R12 ;  /* 0x000000ffff167224 */ /* 0x000fe200078e000c */
[----:B------:R-:W-:Y:S01]  /*1790*/  UPLOP3.LUT UP0, UPT, UPT, UPT, UPT, 0x40, 0x0 ;  /* 0x000000000000789c */ /* 0x000fe20003f0e870 */
[----:B------:R-:W-:Y:S01]  /*17a0*/  IMAD.MOV.U32 R92, RZ, RZ, R18 ;  /* 0x000000ffff5c7224 */ /* 0x000fe200078e0012 */
[----:B------:R-:W-:Y:S01]  /*17b0*/  USHF.R.U32.HI UR9, URZ, 0x4, UR9 ;  /* 0x000000043f097899 */ /* 0x000fe20008011609 */
[----:B------:R-:W-:-:S03]  /*17c0*/  IMAD.MOV.U32 R93, RZ, RZ, R16 ;  /* 0x000000ffff5d7224 */ /* 0x000fc600078e0010 */
[----:B------:R-:W-:-:S04]  /*17d0*/  ULOP3.LUT UR9, UR9, 0x3fff, URZ, 0xc0, !UPT ;  /* 0x00003fff09097892 */ /* 0x000fc8000f8ec03f */
[----:B------:R-:W-:-:S12]  /*17e0*/  ULOP3.LUT UR20, UR9, 0x10000, URZ, 0xfc, !UPT ;  /* 0x0001000009147892 */ /* 0x000fd8000f8efc3f */
.L_x_24:
[----:B------:R-:W-:-:S13]  /*17f0*/  ISETP.NE.AND P2, PT, R104, 0x3, PT ;  /* 0x000000036800780c */ /* 0x000fda0003f45270 */
[----:B0-----:R-:W-:Y:S05]  /*1800*/  @!P2 BRA `(.L_x_18) ;  /* 0x000000000004a947 */ /* 0x001fea0003800000 */
[----:B------:R-:W-:Y:S01]  /*1810*/  BPT.TRAP 0x1 ;  /* 0x000000040000795c */ /* 0x000fe20000300000 */
.L_x_18:
[----:B------:R-:W0:Y:S01]  /*1820*/  S2UR UR9, SR_CgaCtaId ;  /* 0x00000000000979c3 */ /* 0x000e220000008800 */
[----:B------:R-:W-:Y:S01]  /*1830*/  UMOV UR8, 0x400 ;  /* 0x0000040000087882 */ /* 0x000fe20000000000 */
[----:B------:R-:W-:Y:S01]  /*1840*/  SHF.L.U32 R88, R92, 0x1f, RZ ;  /* 0x0000001f5c587819 */ /* 0x000fe200000006ff */
[----:B0-----:R-:W-:-:S04]  /*1850*/  ULEA UR25, UR9, UR8, 0x18 ;  /* 0x0000000809197291 */ /* 0x001fc8000f8ec03f */
[----:B------:R-:W-:-:S09]  /*1860*/  ULEA UR8, UR13, UR25, 0x3 ;  /* 0x000000190d087291 */ /* 0x000fd2000f8e183f */
[----:B------:R0:W1:Y:S01]  /*1870*/  SYNCS.PHASECHK.TRANS64.TRYWAIT P1, [UR8], R88 ;  /* 0x00000058ff0075a7 */ /* 0x0000620008020148 */
[----:B------:R-:W-:Y:S05]  /*1880*/  @!P2 BRA `(.L_x_19) ;  /* 0x000000000004a947 */ /* 0x000fea0003800000 */
[----:B------:R-:W-:Y:S01]  /*1890*/  BPT.TRAP 0x1 ;  /* 0x000000040000795c */ /* 0x000fe20000300000 */
.L_x_19:
[----:B-1----:R-:W-:Y:S05]  /*18a0*/  @P1 BRA `(.L_x_20) ;  /* 0x0000000000081947 */ /* 0x002fea0003800000 */
[----:B------:R-:W1:Y:S02]  /*18b0*/  SYNCS.PHASECHK.TRANS64.TRYWAIT P1, [UR8], R88 ;  /* 0x00000058ff0075a7 */ /* 0x000e640008020148 */
[----:B-1----:R-:W-:Y:S05]  /*18c0*/  @!P1 BRA `(.L_x_21) ;  /* 0x0000006800f09947 */ /* 0x002fea0003800000 */
.L_x_20:
[----:B------:R-:W-:Y:S02]  /*18d0*/  USHF.L.U32 UR8, UR13, 0xb, URZ ;  /* 0x0000000b0d087899 */ /* 0x000fe4000800063f */
[----:B------:R-:W-:Y:S02]  /*18e0*/  UIADD3 UR9, UR25, 0x10100, URZ ;  /* 0x0001010019097890 */ /* 0x000fe4000fffe03f */
[----:B------:R-:W-:Y:S02]  /*18f0*/  ULEA UR16, UR13, UR20, 0xa ;  /* 0x000000140d107291 */ /* 0x000fe4000f8e503f */
[----:B01----:R-:W-:Y:S01]  /*1900*/  LEA.HI R88, R10, UR8, RZ, 0x1d ;  /* 0x000000080a587c11 */ /* 0x003fe2000f8fe8ff */
[----:B------:R-:W-:Y:S01]  /*1910*/  USHF.R.U32.HI UR9, URZ, 0x4, UR9 ;  /* 0x000000043f097899 */ /* 0x000fe20008011609 */
[----:B------:R-:W-:-:S03]  /*1920*/  UMOV UR11, 0x40000040 ;  /* 0x40000040000b7882 */ /* 0x000fc60000000000 */
[----:B------:R-:W-:Y:S01]  /*1930*/  ULOP3.LUT UR9, UR9, 0x3fff, URZ, 0xc0, !UPT ;  /* 0x00003fff09097892 */ /* 0x000fe2000f8ec03f */
[----:B------:R-:W0:Y:S03]  /*1940*/  LDS.128 R88, [R88+UR25+0x30100] ;  /* 0x0301001958587984 */ /* 0x000e260008000c00 */
[----:B------:R-:W-:-:S04]  /*1950*/  ULOP3.LUT UR9, UR9, 0x10000, URZ, 0xfc, !UPT ;  /* 0x0001000009097892 */ /* 0x000fc8000f8efc3f */
[----:B------:R-:W-:-:S03]  /*1960*/  UIADD3 UR17, UR8, UR9, URZ ;  /* 0x0000000908117290 */ /* 0x000fc6000fffe03f */
[----:B------:R-:W-:Y:S01]  /*1970*/  UMOV UR8, UR16 ;  /* 0x0000001000087c82 */ /* 0x000fe20008000000 */
[----:B------:R-:W-:-:S03]  /*1980*/  UMOV UR9, 0x40000040 ;  /* 0x4000004000097882 */ /* 0x000fc60000000000 */
[----:B------:R-:W-:Y:S01]  /*1990*/  UMOV UR10, UR17 ;  /* 0x00000011000a7c82 */ /* 0x000fe20008000000 */
[----:B0-----:R-:W-:-:S06]  /*19a0*/  WARPGROUP.ARRIVE ;  /* 0x00000000000079c5 */ /* 0x001fcc0000000000 */
[----:B------:R-:W-:Y:S01]  /*19b0*/  HGMMA.SP.64x128x32.F32 R24, gdesc[UR8], R24, UP0, R88, 0x0 ;  /* 0x09e05800081879f0 */ /* 0x000fe2000bf00a18 */
[----:B------:R-:W-:Y:S02]  /*19c0*/  UIADD3 UR8, UR16, 0x2, URZ ;  /* 0x0000000210087890 */ /* 0x000fe4000fffe03f */
[----:B------:R-:W-:Y:S01]  /*19d0*/  UIADD3 UR10, UR17, 0x4, URZ ;  /* 0x00000004110a7890 */ /* 0x000fe2000fffe03f */
[----:B------:R-:W-:Y:S01]  /*19e0*/  UMOV UR9, 0x40000040 ;  /* 0x4000004000097882 */ /* 0x000fe20000000000 */
[----:B------:R-:W-:-:S11]  /*19f0*/  UMOV UR11, 0x40000040 ;  /* 0x40000040000b7882 */ /* 0x000fd60000000000 */
[----:B------:R-:W-:Y:S01]  /*1a00*/  HGMMA.SP.64x128x32.F32 R24, gdesc[UR8], R24, R89, 0x0 ;  /* 0x09e05900081879f0 */ /* 0x000fe20008700a18 */
        /* <DEDUP_REMOVED lines=9> */
[----:B------:R-:W-:Y:S03]  /*1aa0*/  HGMMA.SP.64x128x32.F32 R24, gdesc[UR8], R24, R91, 0x0, gsb0 ;  /* 0x09e05b00081879f0 */ /* 0x000fe60008000a18 */
[----:B------:R-:W-:Y:S02]  /*1ab0*/  WARPGROUP.DEPBAR.LE gsb0, 0x0 ;  /* 0x00008000000079c5 */ /* 0x000fe40000010000 */
[----:B------:R-:W-:Y:S05]  /*1ac0*/  @!P2 BRA `(.L_x_22) ;  /* 0x000000000004a947 */ /* 0x000fea0003800000 */
[----:B------:R-:W-:Y:S01]  /*1ad0*/  BPT.TRAP 0x1 ;  /* 0x000000040000795c */ /* 0x000fe20000300000 */
.L_x_22:
[----:B------:R-:W-:Y:S02]  /*1ae0*/  @P0 LEA R88, R93, UR25, 0x3 ;  /* 0x000000195d580c11 */ /* 0x000fe4000f8e18ff */
[----:B------:R-:W-:-:S03]  /*1af0*/  ISETP.GT.U32.AND P1, PT, R0, 0x1, PT ;  /* 0x000000010000780c */ /* 0x000fc60003f24070 */
[----:B------:R-:W-:-:S05]  /*1b00*/  @P0 VIADD R89, R88, 0x20 ;  /* 0x0000002058590836 */ /* 0x000fca0000000000 */
[----:B------:R-:W-:-:S04]  /*1b10*/  @P0 PRMT R89, R4, 0x654, R89 ;  /* 0x0000065404590816 */ /* 0x000fc80000000059 */
[----:B------:R0:W-:Y:S01]  /*1b20*/  @P0 SYNCS.ARRIVE.TRANS64.RED.A1T0 RZ, [R89+URZ], RZ ;  /* 0x000000ff59ff09a7 */ /* 0x0001e2000810043f */
[----:B------:R-:W-:Y:S05]  /*1b30*/  @P1 BRA `(.L_x_23) ;  /* 0x0000000000041947 */ /* 0x000fea0003800000 */
[----:B------:R-:W-:Y:S01]  /*1b40*/  BPT.TRAP 0x1 ;  /* 0x000000040000795c */ /* 0x000fe20000300000 */
.L_x_23:
[----:B------:R-:W-:Y:S01]  /*1b50*/  UIADD3 UR13, UR13, 0x1, URZ ;  /* 0x000000010d0d7890 */ /* 0x000fe2000fffe03f */
[C---:B------:R-:W-:Y:S01]  /*1b60*/  ISETP.GT.AND P2, PT, R22.reuse, 0x1, PT ;  /* 0x000000011600780c */ /* 0x040fe20003f44270 */
[----:B------:R-:W-:Y:S02]  /*1b70*/  VIADD R93, R93, 0x1 ;  /* 0x000000015d5d7836 */ /* 0x000fe40000000000 */
[----:B------:R-:W-:Y:S01]  /*1b80*/  UISETP.NE.AND UP0, UPT, UR13, 0x4, UPT ;  /* 0x000000040d00788c */ /* 0x000fe2000bf05270 */
[----:B------:R-:W-:Y:S02]  /*1b90*/  VIADD R22, R22, 0xffffffff ;  /* 0xffffffff16167836 */ /* 0x000fe40000000000 */
[C---:B------:R-:W-:Y:S01]  /*1ba0*/  ISETP.NE.AND P1, PT, R93.reuse, 0x4, PT ;  /* 0x000000045d00780c */ /* 0x040fe20003f25270 */
[----:B------:R-:W-:Y:S02]  /*1bb0*/  USEL UR8, URZ, 0x1, UP0 ;  /* 0x000000013f087887 */ /* 0x000fe40008000000 */
[----:B------:R-:W-:Y:S01]  /*1bc0*/  USEL UR13, UR13, URZ, UP0 ;  /* 0x0000003f0d0d7287 */ /* 0x000fe20008000000 */
[----:B------:R-:W-:Y:S01]  /*1bd0*/  SEL R93, R93, RZ, P1 ;  /* 0x000000ff5d5d7207 */ /* 0x000fe20000800000 */
[----:B------:R-:W-:-:S02]  /*1be0*/  UPLOP3.LUT UP0, UPT, UPT, UPT, UPT, 0x80, 0x0 ;  /* 0x000000000000789c */ /* 0x000fc40003f0f070 */
[----:B------:R-:W-:Y:S01]  /*1bf0*/  LOP3.LUT R92, R92, UR8, RZ, 0x3c, !PT ;  /* 0x000000085c5c7c12 */ /* 0x000fe2000f8e3cff */
[----:B------:R-:W-:Y:S08]  /*1c00*/  @P2 BRA `(.L_x_24) ;  /* 0xfffffff800f82947 */ /* 0x000ff0000383ffff */
.L_x_17:
[----:B------:R-:W-:Y:S01]  /*1c10*/  IMAD.SHL.U32 R94, R20, 0x80, RZ ;  /* 0x00000080145e7824 */ /* 0x000fe200078e00ff */
[----:B------:R-:W-:Y:S01]  /*1c20*/  SHF.R.S32.HI R95, RZ, 0x1f, R23 ;  /* 0x0000001fff5f7819 */ /* 0x000fe20000011417 */
[----:B------:R-:W-:Y:S01]  /*1c30*/  IMAD.SHL.U32 R22, R21, 0x80, RZ ;  /* 0x0000008015167824 */ /* 0x000fe200078e00ff */
[----:B------:R-:W-:Y:S01]  /*1c40*/  ULDC UR10, c[0x0][0x288] ;  /* 0x0000a200000a7ab9 */ /* 0x000fe20000000800 */
[----:B------:R-:W-:Y:S01]  /*1c50*/  IMAD.IADD R90, R11, 0x1, R94 ;  /* 0x000000010b5a7824 */ /* 0x000fe200078e025e */
[----:B------:R-:W-:Y:S01]  /*1c60*/  ULDC.64 UR8, c[0x0][0x6d0] ;  /* 0x0001b40000087ab9 */ /* 0x000fe20000000a00 */
[----:B------:R-:W-:Y:S02]  /*1c70*/  WARPGROUP.DEPBAR.LE gsb0, 0x0 ;  /* 0x00008000000079c5 */ /* 0x000fe40000010000 */
[----:B------:R-:W-:Y:S01]  /*1c80*/  ISETP.GE.AND P1, PT, R22, UR10, PT ;  /* 0x0000000a16007c0c */ /* 0x000fe2000bf26270 */
[----:B------:R-:W-:Y:S01]  /*1c90*/  IMAD R20, R95, UR8, RZ ;  /* 0x000000085f147c24 */ /* 0x000fe2000f8e02ff */
[----:B------:R-:W-:-:S03]  /*1ca0*/  SHF.R.S32.HI R91, RZ, 0x1f, R90 ;  /* 0x0000001fff5b7819 */ /* 0x000fc6000001145a */
[C---:B------:R-:W-:Y:S02]  /*1cb0*/  IMAD R93, R23.reuse, UR9, R20 ;  /* 0x00000009175d7c24 */ /* 0x040fe4000f8e0214 */
[----:B0-----:R-:W-:Y:S01]  /*1cc0*/  IMAD.WIDE.U32 R88, R23, UR8, R90 ;  /* 0x0000000817587c25 */ /* 0x001fe2000f8e005a */
[----:B------:R-:W-:Y:S02]  /*1cd0*/  ULDC UR8, c[0x0][0x284] ;  /* 0x0000a10000087ab9 */ /* 0x000fe40000000800 */
[----:B------:R-:W-:Y:S01]  /*1ce0*/  ISETP.GE.OR P1, PT, R94, UR8, P1 ;  /* 0x000000085e007c0c */ /* 0x000fe20008f26670 */
[----:B------:R-:W-:Y:S02]  /*1cf0*/  IMAD.IADD R89, R89, 0x1, R93 ;  /* 0x0000000159597824 */ /* 0x000fe400078e025d */
[----:B------:R-:W-:-:S10]  /*1d00*/  IMAD.MOV.U32 R20, RZ, RZ, -0x1 ;  /* 0xffffffffff147424 */ /* 0x000fd400078e00ff */
[----:B------:R-:W-:Y:S05]  /*1d10*/  @P1 BRA `(.L_x_25) ;  /* 0x0000004800901947 */ /* 0x000fea0003800000 */
[----:B------:R-:W0:Y:S01]  /*1d20*/  LDC.64 R112, c[0x0][0x6c8] ;  /* 0x0001b200ff707b82 */ /* 0x000e220000000a00 */
[----:B------:R-:W-:Y:S01]  /*1d30*/  IMAD.WIDE R92, R21, 0x80, RZ ;  /* 0x00000080155c7825 */ /* 0x000fe200078e02ff */
[----:B---3-5:R-:W-:Y:S01]  /*1d40*/  FSETP.NEU.AND P3, PT, R6, RZ, PT ;  /* 0x000000ff0600720b */ /* 0x028fe20003f6d000 */
[----:B------:R-:W-:Y:S02]  /*1d50*/  BSSY B0, `(.L_x_25) ;  /* 0x00004a0000007945 */ /* 0x000fe40003800000 */
[----:B------:R-:W-:Y:S01]  /*1d60*/  IMAD.IADD R22, R9, 0x1, -R22 ;  /* 0x0000000109167824 */ /* 0x000fe200078e0a16 */
[----:B------:R-:W-:Y:S01]  /*1d70*/  LOP3.LUT R105, R92, 0x6, R19, 0xf8, !PT ;  /* 0x000000065c697812 */ /* 0x000fe200078ef813 */
[----:B------:R-:W-:-:S03]  /*1d80*/  IMAD.IADD R21, R13, 0x1, -R94 ;  /* 0x000000010d157824 */ /* 0x000fc600078e0a5e */
[----:B------:R-:W-:-:S04]  /*1d90*/  ISETP.GT.AND P2, PT, R22, RZ, PT ;  /* 0x000000ff1600720c */ /* 0x000fc80003f44270 */
[----:B------:R-:W-:Y:S01]  /*1da0*/  ISETP.GT.AND P1, PT, R21, RZ, P2 ;  /* 0x000000ff1500720c */ /* 0x000fe20001724270 */
[-C--:B0-----:R-:W-:Y:S02]  /*1db0*/  IMAD R94, R93, R112.reuse, RZ ;  /* 0x000000705d5e7224 */ /* 0x081fe400078e02ff */
[----:B------:R-:W-:-:S04]  /*1dc0*/  IMAD.WIDE.U32 R96, R105, R112, R88 ;  /* 0x0000007069607225 */ /* 0x000fc800078e0058 */
[----:B------:R-:W-:-:S04]  /*1dd0*/  IMAD R89, R105, R113, R94 ;  /* 0x0000007169597224 */ /* 0x000fc800078e025e */
[----:B------:R-:W-:Y:S01]  /*1de0*/  IMAD.IADD R111, R97, 0x1, R89 ;  /* 0x00000001616f7824 */ /* 0x000fe200078e0259 */
[----:B------:R-:W-:Y:S06]  /*1df0*/  @!P3 BRA `(.L_x_26) ;  /* 0x0000003000e8b947 */ /* 0x000fec0003800000 */
[----:B------:R-:W-:Y:S01]  /*1e00*/  ULDC.64 UR8, c[0x0][0x6b8] ;  /* 0x0001ae0000087ab9 */ /* 0x000fe20000000a00 */
[----:B------:R-:W-:Y:S01]  /*1e10*/  ULDC.64 UR26, c[0x0][0x6b0] ;  /* 0x0001ac00001a7ab9 */ /* 0x000fe20000000a00 */
[----:B------:R-:W-:Y:S01]  /*1e20*/  IMAD R88, R95, UR8, RZ ;  /* 0x000000085f587c24 */ /* 0x000fe2000f8e02ff */
[----:B------:R-:W-:Y:S01]  /*1e30*/  ULDC.64 UR10, c[0x0][0x6a8] ;  /* 0x0001aa00000a7ab9 */ /* 0x000fe20000000a00 */
[----:B------:R-:W-:Y:S01]  /*1e40*/  IMAD R92, R93, UR26, RZ ;  /* 0x0000001a5d5c7c24 */ /* 0x000fe2000f8e02ff */
[----:B------:R-:W0:Y:S01]  /*1e50*/  LDC.64 R100, c[0x0][0x6b0] ;  /* 0x0001ac00ff647b82 */ /* 0x000e220000000a00 */
[----:B------:R-:W-:Y:S01]  /*1e60*/  IMAD.WIDE.U32 R102, R23, UR8, R90 ;  /* 0x0000000817667c25 */ /* 0x000fe2000f8e005a */
[----:B------:R-:W-:-:S03]  /*1e70*/  ULDC.64 UR16, c[0x0][0x6c0] ;  /* 0x0001b00000107ab9 */ /* 0x000fc60000000a00 */
[----:B------:R-:W-:Y:S02]  /*1e80*/  IMAD R107, R23, UR9, R88 ;  /* 0x00000009176b7c24 */ /* 0x000fe4000f8e0258 */
[----:B------:R-:W-:Y:S02]  /*1e90*/  IMAD R109, R105, UR27, R92 ;  /* 0x0000001b696d7c24 */ /* 0x000fe4000f8e025c */
[----:B------:R-:W-:Y:S02]  /*1ea0*/  IMAD.IADD R93, R103, 0x1, R107 ;  /* 0x00000001675d7824 */ /* 0x000fe400078e026b */
[----:B------:R-:W-:-:S04]  /*1eb0*/  IMAD.MOV.U32 R92, RZ, RZ, R102 ;  /* 0x000000ffff5c7224 */ /* 0x000fc800078e0066 */
[----:B------:R-:W-:-:S04]  /*1ec0*/  IMAD.WIDE.U32 R88, R105, UR26, R92 ;  /* 0x0000001a69587c25 */ /* 0x000fc8000f8e005c */
[----:B------:R-:W-:Y:S01]  /*1ed0*/  IMAD.IADD R89, R89, 0x1, R109 ;  /* 0x0000000159597824 */ /* 0x000fe200078e026d */
[----:B------:R-:W-:-:S04]  /*1ee0*/  LEA R94, P3, R88, UR10, 0x2 ;  /* 0x0000000a585e7c11 */ /* 0x000fc8000f8610ff */
[----:B------:R-:W-:-:S05]  /*1ef0*/  LEA.HI.X R95, R88, UR11, R89, 0x2, P3 ;  /* 0x0000000b585f7c11 */ /* 0x000fca00098f1459 */
[----:B------:R-:W3:Y:S01]  /*1f00*/  @P1 LDG.E.LTC128B R103, desc[UR18][R94.64] ;  /* 0x000000125e671981 */ /* 0x000ee2000c1e1920 */
[----:B------:R-:W-:Y:S01]  /*1f10*/  LEA R88, P3, R96, UR16, 0x2 ;  /* 0x0000001060587c11 */ /* 0x000fe2000f8610ff */
[C---:B------:R-:W-:Y:S01]  /*1f20*/  IMAD.WIDE.U32 R98, R105.reuse, UR26, R90 ;  /* 0x0000001a69627c25 */ /* 0x040fe2000f8e005a */
[----:B------:R-:W-:Y:S01]  /*1f30*/  ISETP.GT.AND P5, PT, R22, 0x1, PT ;  /* 0x000000011600780c */ /* 0x000fe20003fa4270 */
[----:B------:R-:W-:Y:S01]  /*1f40*/  BSSY B1, `(.L_x_27) ;  /* 0x0000017000017945 */ /* 0x000fe20003800000 */
[----:B------:R-:W-:Y:S01]  /*1f50*/  LEA.HI.X R89, R96, UR17, R111, 0x2, P3 ;  /* 0x0000001160597c11 */ /* 0x000fe200098f146f */
[----:B0-----:R-:W-:Y:S01]  /*1f60*/  IMAD.WIDE.U32 R100, R105, UR26, R100 ;  /* 0x0000001a69647c25 */ /* 0x001fe2000f8e0064 */
[----:B------:R-:W-:-:S03]  /*1f70*/  LEA R96, P3, R112, R88, 0x2 ;  /* 0x0000005870607211 */ /* 0x000fc600078610ff */
[C---:B------:R-:W-:Y:S01]  /*1f80*/  IMAD.IADD R99, R109.reuse, 0x1, R99 ;  /* 0x000000016d637824 */ /* 0x040fe200078e0263 */
[----:B------:R-:W-:Y:S01]  /*1f90*/  LEA.HI.X R97, R112, R89, R113, 0x2, P3 ;  /* 0x0000005970617211 */ /* 0x000fe200018f1471 */
[----:B------:R-:W-:Y:S01]  /*1fa0*/  IMAD.IADD R109, R109, 0x1, R101 ;  /* 0x000000016d6d7824 */ /* 0x000fe200078e0265 */
[----:B------:R-:W-:Y:S01]  /*1fb0*/  IADD3 R102, P3, R102, R100, RZ ;  /* 0x0000006466667210 */ /* 0x000fe20007f7e0ff */
[----:B------:R-:W-:-:S04]  /*1fc0*/  IMAD.WIDE.U32 R98, R23, UR8, R98 ;  /* 0x0000000817627c25 */ /* 0x000fc8000f8e0062 */
[----:B------:R-:W-:Y:S01]  /*1fd0*/  IMAD.X R93, R109, 0x1, R93, P3 ;  /* 0x000000016d5d7824 */ /* 0x000fe200018e065d */
[----:B------:R-:W-:Y:S01]  /*1fe0*/  LEA R92, P3, R102, UR10, 0x2 ;  /* 0x0000000a665c7c11 */ /* 0x000fe2000f8610ff */
[----:B------:R-:W-:-:S03]  /*1ff0*/  IMAD.IADD R99, R107, 0x1, R99 ;  /* 0x000000016b637824 */ /* 0x000fc600078e0263 */
[----:B------:R-:W-:Y:S02]  /*2000*/  LEA.HI.X R93, R102, UR11, R93, 0x2, P3 ;  /* 0x0000000b665d7c11 */ /* 0x000fe400098f145d */
[----:B------:R-:W-:Y:S02]  /*2010*/  IADD3 R102, P6, R90, R100, RZ ;  /* 0x000000645a667210 */ /* 0x000fe40007fde0ff */
[----:B------:R-:W-:-:S04]  /*2020*/  LEA R100, P3, R98, UR10, 0x2 ;  /* 0x0000000a62647c11 */ /* 0x000fc8000f8610ff */
[----:B------:R-:W-:Y:S01]  /*2030*/  LEA.HI.X R101, R98, UR11, R99, 0x2, P3 ;  /* 0x0000000b62657c11 */ /* 0x000fe200098f1463 */
[----:B---3--:R-:W-:Y:S01]  /*2040*/  FMUL R105, R103, R6 ;  /* 0x0000000667697220 */ /* 0x008fe20000400000 */
[----:B------:R-:W-:-:S03]  /*2050*/  IMAD.MOV.U32 R99, RZ, RZ, R103 ;  /* 0x000000ffff637224 */ /* 0x000fc600078e0067 */
[----:B--2---:R-:W-:-:S05]  /*2060*/  FFMA R105, R24, R5, R105 ;  /* 0x0000000518697223 */ /* 0x004fca0000000069 */
[----:B------:R0:W-:Y:S01]  /*2070*/  @P1 STG.E desc[UR18][R88.64], R105 ;  /* 0x0000006958001986 */ /* 0x0001e2000c101912 */
[----:B------:R-:W-:-:S13]  /*2080*/  ISETP.GT.AND P1, PT, R21, RZ, P5 ;  /* 0x000000ff1500720c */ /* 0x000fda0002f24270 */
[----:B0-----:R-:W-:Y:S05]  /*2090*/  @!P1 BRA `(.L_x_28) ;  /* 0x0000000000049947 */ /* 0x001fea0003800000 */
[----:B------:R0:W5:Y:S02]  /*20a0*/  LDG.E.LTC128B R99, desc[UR18][R92.64] ;  /* 0x000000125c637981 */ /* 0x000164000c1e1920 */
.L_x_28:
[----:B------:R-:W-:Y:S05]  /*20b0*/  BSYNC B1 ;  /* 0x0000000000017941 */ /* 0x000fea0003800000 */
.L_x_27:
[----:B-----5:R-:W-:Y:S01]  /*20c0*/  FMUL R24, R99, R6 ;  /* 0x0000000663187220 */ /* 0x020fe20000400000 */
[----:B------:R-:W-:Y:S01]  /*20d0*/  IMAD.X R103, R91, 0x1, R109, P6 ;  /* 0x000000015b677824 */ /* 0x000fe200030e066d */
[----:B------:R-:W-:Y:S01]  /*20e0*/  ISETP.GT.AND P2, PT, R21, 0x8, P2 ;  /* 0x000000081500780c */ /* 0x000fe20001744270 */
[----:B------:R-:W-:Y:S01]  /*20f0*/  BSSY B1, `(.L_x_29) ;  /* 0x0000007000017945 */ /* 0x000fe20003800000 */
[----:B------:R-:W-:Y:S01]  /*2100*/  FFMA R91, R25, R5, R24 ;  /* 0x00000005195b7223 */ /* 0x000fe20000000018 */
[----:B------:R-:W-:Y:S01]  /*2110*/  ISETP.GT.AND P3, PT, R22, 0x8, PT ;  /* 0x000000081600780c */ /* 0x000fe20003f64270 */
[----:B------:R-:W-:-:S03]  /*2120*/  IMAD.WIDE.U32 R24, R23, UR8, R102 ;  /* 0x0000000817187c25 */ /* 0x000fc6000f8e0066 */
[----:B------:R1:W-:Y:S06]  /*2130*/  @P1 STG.E desc[UR18][R96.64], R91 ;  /* 0x0000005b60001986 */ /* 0x0003ec000c101912 */
[----:B------:R-:W-:Y:S05]  /*2140*/  @!P2 BRA `(.L_x_30) ;  /* 0x000000000004a947 */ /* 0x000fea0003800000 */
[----:B------:R2:W5:Y:S02]  /*2150*/  LDG.E.LTC128B R99, desc[UR18][R100.64+0x20] ;  /* 0x0000201264637981 */ /* 0x000564000c1e1920 */
.L_x_30:
[----:B------:R-:W-:Y:S05]  /*2160*/  BSYNC B1 ;  /* 0x0000000000017941 */ /* 0x000fea0003800000 */
.L_x_29:
[----:B------:R-:W-:Y:S01]  /*2170*/  IMAD.IADD R25, R107, 0x1, R25 ;  /* 0x000000016b197824 */ /* 0x000fe200078e0219 */
[C---:B------:R-:W-:Y:S01]  /*2180*/  LEA R90, P1, R24.reuse, UR10, 0x2 ;  /* 0x0000000a185a7c11 */ /* 0x040fe2000f8210ff */
[----:B-----5:R-:W-:Y:S01]  /*2190*/  FMUL R23, R99, R6 ;  /* 0x0000000663177220 */ /* 0x020fe20000400000 */
[----:B------:R-:W-:Y:S01]  /*21a0*/  ISETP.GT.AND P5, PT, R21, 0x8, P5 ;  /* 0x000000081500780c */ /* 0x000fe20002fa4270 */
[----:B------:R-:W-:Y:S01]  /*21b0*/  BSSY B1, `(.L_x_31) ;  /* 0x0000008000017945 */ /* 0x000fe20003800000 */
[----:B-1----:R-:W-:Y:S01]  /*21c0*/  LEA.HI.X R91, R24, UR11, R25, 0x2, P1 ;  /* 0x0000000b185b7c11 */ /* 0x002fe200088f1419 */
[----:B------:R-:W-:Y:S01]  /*21d0*/  FFMA R23, R26, R5, R23 ;  /* 0x000000051a177223 */ /* 0x000fe20000000017 */
[----:B------:R-:W-:Y:S02]  /*21e0*/  @P2 IMAD.MOV.U32 R24, RZ, RZ, R88 ;  /* 0x000000ffff182224 */ /* 0x000fe400078e0058 */
[----:B------:R-:W-:-:S05]  /*21f0*/  @P2 IMAD.MOV.U32 R25, RZ, RZ, R89 ;  /* 0x000000ffff192224 */ /* 0x000fca00078e0059 */
[----:B------:R1:W-:Y:S02]  /*2200*/  @P2 STG.E desc[UR18][R24.64+0x20], R23 ;  /* 0x0000201718002986 */ /* 0x0003e4000c101912 */
[----:B------:R-:W-:Y:S05]  /*2210*/  @!P5 BRA `(.L_x_32) ;  /* 0x000000000004d947 */ /* 0x000fea0003800000 */
[----:B------:R3:W5:Y:S02]  /*2220*/  LDG.E.LTC128B R99, desc[UR18][R90.64+0x20] ;  /* 0x000020125a637981 */ /* 0x000764000c1e1920 */
.L_x_32:
[----:B------:R-:W-:Y:S05]  /*2230*/  BSYNC B1 ;  /* 0x0000000000017941 */ /* 0x000fea0003800000 */
.L_x_31:
[----:B-1---5:R-:W-:Y:S01]  /*2240*/  FMUL R24, R99, R6 ;  /* 0x0000000663187220 */ /* 0x022fe20000400000 */
[----:B---3--:R-:W-:Y:S01]  /*2250*/  @P5 IMAD.MOV.U32 R90, RZ, RZ, R96 ;  /* 0x000000ffff5a5224 */ /* 0x008fe200078e0060 */
[----:B------:R-:W-:Y:S01]  /*2260*/  ISETP.GT.AND P6, PT, R21, RZ, P3 ;  /* 0x000000ff1500720c */ /* 0x000fe20001fc4270 */
[----:B------:R-:W-:Y:S02]  /*2270*/  @P5 IMAD.MOV.U32 R91, RZ, RZ, R97 ;  /* 0x000000ffff5b5224 */ /* 0x000fe400078e0061 */
[----:B------:R-:W-:Y:S01]  /*2280*/  FFMA R23, R27, R5, R24 ;  /* 0x000000051b177223 */ /* 0x000fe20000000018 */
[----:B------:R-:W-:Y:S01]  /*2290*/  IADD3 R24, P1, R94, UR6, RZ ;  /* 0x000000065e187c10 */ /* 0x000fe2000ff3e0ff */
[----:B------:R-:W-:Y:S01]  /*22a0*/  BSSY B1, `(.L_x_33) ;  /* 0x0000006000017945 */ /* 0x000fe20003800000 */
[----:B------:R-:W-:Y:S02]  /*22b0*/  IADD3 R26, P2, R88, UR12, RZ ;  /* 0x0000000c581a7c10 */ /* 0x000fe4000ff5e0ff */
[----:B------:R1:W-:Y:S01]  /*22c0*/  @P5 STG.E desc[UR18][R90.64+0x20], R23 ;  /* 0x000020175a005986 */ /* 0x0003e2000c101912 */
[----:B------:R-:W-:-:S04]  /*22d0*/  IADD3.X R25, R95, UR5, RZ, P1, !PT ;  /* 0x000000055f197c10 */ /* 0x000fc80008ffe4ff */
[----:B------:R-:W-:Y:S06]  /*22e0*/  @!P6 BRA `(.L_x_34) ;  /* 0x000000000004e947 */ /* 0x000fec0003800000 */
[----:B------:R3:W5:Y:S02]  /*22f0*/  LDG.E.LTC128B R99, desc[UR18][R24.64] ;  /* 0x0000001218637981 */ /* 0x000764000c1e1920 */
.L_x_34:
[----:B------:R-:W-:Y:S05]  /*2300*/  BSYNC B1 ;  /* 0x0000000000017941 */ /* 0x000fea0003800000 */
.L_x_33:
[----:B------:R-:W-:Y:S01]  /*2310*/  ISETP.GT.AND P1, PT, R22, 0x9, PT ;  /* 0x000000091600780c */ /* 0x000fe20003f24270 */
[----:B-1---5:R-:W-:Y:S01]  /*2320*/  FMUL R23, R99, R6 ;  /* 0x0000000663177220 */ /* 0x022fe20000400000 */
[----:B------:R-:W-:Y:S01]  /*2330*/  IADD3.X R27, R89, UR7, RZ, P2, !PT ;  /* 0x00000007591b7c10 */ /* 0x000fe200097fe4ff */
[----:B------:R-:W-:Y:S01]  /*2340*/  BSSY B1, `(.L_x_35) ;  /* 0x000000a000017945 */ /* 0x000fe20003800000 */
[----:B------:R-:W-:Y:S01]  /*2350*/  ISETP.GT.AND P2, PT, R21, RZ, P1 ;  /* 0x000000ff1500720c */ /* 0x000fe20000f44270 */
[----:B--2---:R-:W-:Y:S01]  /*2360*/  FFMA R101, R28, R5, R23 ;  /* 0x000000051c657223 */ /* 0x004fe20000000017 */
[----:B------:R-:W-:Y:S01]  /*2370*/  IADD3 R98, P5, R96, UR12, RZ ;  /* 0x0000000c60627c10 */ /* 0x000fe2000ffbe0ff */
[----:B------:R-:W-:-:S03]  /*2380*/  IMAD.MOV.U32 R23, RZ, RZ, R99 ;  /* 0x000000ffff177224 */ /* 0x000fc600078e0063 */
[----:B------:R1:W-:Y:S01]  /*2390*/  @P6 STG.E desc[UR18][R26.64], R101 ;  /* 0x000000651a006986 */ /* 0x0003e2000c101912 */
[----:B------:R-:W-:-:S04]  /*23a0*/  IADD3 R90, P6, R92, UR6, RZ ;  /* 0x000000065c5a7c10 */ /* 0x000fc8000ffde0ff */
[----:B------:R-:W-:Y:S02]  /*23b0*/  IADD3.X R91, R93, UR5, RZ, P6, !PT ;  /* 0x000000055d5b7c10 */ /* 0x000fe4000b7fe4ff */
[----:B------:R-:W-:Y:S07]  /*23c0*/  @!P2 BRA `(.L_x_36) ;  /* 0x000000000004a947 */ /* 0x000fee0003800000 */
[----:B------:R2:W5:Y:S02]  /*23d0*/  LDG.E.LTC128B R23, desc[UR18][R90.64] ;  /* 0x000000125a177981 */ /* 0x000564000c1e1920 */
.L_x_36:
[----:B------:R-:W-:Y:S05]  /*23e0*/  BSYNC B1 ;  /* 0x0000000000017941 */ /* 0x000fea0003800000 */
.L_x_35:
[----:B-----5:R-:W-:Y:S01]  /*23f0*/  FMUL R28, R23, R6 ;  /* 0x00000006171c7220 */ /* 0x020fe20000400000 */
[----:B------:R-:W-:Y:S01]  /*2400*/  IADD3.X R99, R97, UR7, RZ, P5, !PT ;  /* 0x0000000761637c10 */ /* 0x000fe2000affe4ff */
[----:B------:R-:W-:Y:S01]  /*2410*/  BSSY B1, `(.L_x_37) ;  /* 0x0000008000017945 */ /* 0x000fe20003800000 */
[----:B------:R-:W-:Y:S01]  /*2420*/  ISETP.GT.AND P3, PT, R21, 0x8, P3 ;  /* 0x000000081500780c */ /* 0x000fe20001f64270 */
[----:B-1----:R-:W-:Y:S01]  /*2430*/  FFMA R101, R29, R5, R28 ;  /* 0x000000051d657223 */ /* 0x002fe2000000001c */
[----:B------:R-:W-:-:S04]  /*2440*/  IADD3 R28, P5, R94, UR24, RZ ;  /* 0x000000185e1c7c10 */ /* 0x000fc8000ffbe0ff */
[----:B------:R1:W-:Y:S01]  /*2450*/  @P2 STG.E desc[UR18][R98.64], R101 ;  /* 0x0000006562002986 */ /* 0x0003e2000c101912 */
[----:B------:R-:W-:-:S06]  /*2460*/  IADD3.X R29, R95, UR22, RZ, P5, !PT ;  /* 0x000000165f1d7c10 */ /* 0x000fcc000affe4ff */
[----:B------:R-:W-:Y:S05]  /*2470*/  @!P3 BRA `(.L_x_38) ;  /* 0x000000000004b947 */ /* 0x000fea0003800000 */
[----:B------:R4:W5:Y:S02]  /*2480*/  LDG.E.LTC128B R23, desc[UR18][R28.64] ;  /* 0x000000121c177981 */ /* 0x000964000c1e1920 */
.L_x_38:
[----:B------:R-:W-:Y:S05]  /*2490*/  BSYNC B1 ;  /* 0x0000000000017941 */ /* 0x000fea0003800000 */
.L_x_37:
[----:B----45:R-:W-:Y:S01]  /*24a0*/  FMUL R29, R23, R6 ;  /* 0x00000006171d7220 */ /* 0x030fe20000400000 */
[----:B------:R-:W-:Y:S01]  /*24b0*/  IADD3 R28, P5, R88, UR23, RZ ;  /* 0x00000017581c7c10 */ /* 0x000fe2000ffbe0ff */
[----:B------:R-:W-:Y:S01]  /*24c0*/  BSSY B1, `(.L_x_39) ;  /* 0x000000b000017945 */ /* 0x000fe20003800000 */
[----:B------:R-:W-:Y:S01]  /*24d0*/  ISETP.GT.AND P1, PT, R21, 0x8, P1 ;  /* 0x000000081500780c */ /* 0x000fe20000f24270 */
[----:B------:R-:W-:Y:S01]  /*24e0*/  FFMA R95, R30, R5, R29 ;  /* 0x000000051e5f7223 */ /* 0x000fe2000000001d */
[----:B------:R-:W-:Y:S02]  /*24f0*/  IADD3.X R29, R89, UR21, RZ, P5, !PT ;  /* 0x00000015591d7c10 */ /* 0x000fe4000affe4ff */
[----:B------:R-:W-:Y:S02]  /*2500*/  IADD3 R88, P6, R92, UR24, RZ ;  /* 0x000000185c587c10 */ /* 0x000fe4000ffde0ff */
[----:B------:R-:W-:Y:S01]  /*2510*/  ISETP.GT.AND P2, PT, R22, 0x10, PT ;  /* 0x000000101600780c */ /* 0x000fe20003f44270 */
[----:B------:R4:W-:Y:S01]  /*2520*/  @P3 STG.E desc[UR18][R28.64], R95 ;  /* 0x0000005f1c003986 */ /* 0x0009e2000c101912 */
[----:B------:R-:W-:-:S02]  /*2530*/  IADD3 R94, P5, R96, UR23, RZ ;  /* 0x00000017605e7c10 */ /* 0x000fc4000ffbe0ff */
[----:B------:R-:W-:-:S03]  /*2540*/  IADD3.X R89, R93, UR22, RZ, P6, !PT ;  /* 0x000000165d597c10 */ /* 0x000fc6000b7fe4ff */
[----:B------:R-:W-:Y:S08]  /*2550*/  @!P1 BRA `(.L_x_40) ;  /* 0x0000000000049947 */ /* 0x000ff00003800000 */
[----:B------:R0:W5:Y:S02]  /*2560*/  LDG.E.LTC128B R23, desc[UR18][R88.64] ;  /* 0x0000001258177981 */ /* 0x000164000c1e1920 */
.L_x_40:
[----:B------:R-:W-:Y:S05]  /*2570*/  BSYNC B1 ;  /* 0x0000000000017941 */ /* 0x000fea0003800000 */
.L_x_39:
[----:B----45:R-:W-:Y:S01]  /*2580*/  FMUL R28, R23, R6 ;  /* 0x00000006171c7220 */ /* 0x030fe20000400000 */
[----:B------:R-:W-:Y:S01]  /*2590*/  IADD3.X R95, R97, UR21, RZ, P5, !PT ;  /* 0x00000015615f7c10 */ /* 0x000fe2000affe4ff */
[----:B------:R-:W-:Y:S01]  /*25a0*/  BSSY B1, `(.L_x_41) ;  /* 0x0000009000017945 */ /* 0x000fe20003800000 */
[----:B------:R-:W-:Y:S01]  /*25b0*/  ISETP.GT.AND P3, PT, R21, RZ, P2 ;  /* 0x000000ff1500720c */ /* 0x000fe20001764270 */
[----:B------:R-:W-:Y:S01]  /*25c0*/  FFMA R31, R31, R5, R28 ;  /* 0x000000051f1f7223 */ /* 0x000fe2000000001c */
[----:B------:R-:W-:Y:S02]  /*25d0*/  IADD3 R28, P6, R24, UR6, RZ ;  /* 0x00000006181c7c10 */ /* 0x000fe4000ffde0ff */
[----:B------:R-:W-:Y:S02]  /*25e0*/  IADD3 R30, P5, R26, UR12, RZ ;  /* 0x0000000c1a1e7c10 */ /* 0x000fe4000ffbe0ff */
[----:B------:R4:W-:Y:S01]  /*25f0*/  @P1 STG.E desc[UR18][R94.64], R31 ;  /* 0x0000001f5e001986 */ /* 0x0009e2000c101912 */
[----:B------:R-:W-:-:S06]  /*2600*/  IADD3.X R29, R25, UR5, RZ, P6, !PT ;  /* 0x00000005191d7c10 */ /* 0x000fcc000b7fe4ff */
[----:B------:R-:W-:Y:S05]  /*2610*/  @!P3 BRA `(.L_x_42) ;  /* 0x000000000004b947 */ /* 0x000fea0003800000 */
[----:B------:R0:W5:Y:S02]  /*2620*/  LDG.E.LTC128B R23, desc[UR18][R28.64] ;  /* 0x000000121c177981 */ /* 0x000164000c1e1920 */
.L_x_42:
[----:B------:R-:W-:Y:S05]  /*2630*/  BSYNC B1 ;  /* 0x0000000000017941 */ /* 0x000fea0003800000 */
.L_x_41:
[----:B------:R-:W-:Y:S01]  /*2640*/  ISETP.GT.AND P1, PT, R22, 0x11, PT ;  /* 0x000000111600780c */ /* 0x000fe20003f24270 */
[----:B0----5:R-:W-:Y:S01]  /*2650*/  FMUL R89, R23, R6 ;  /* 0x0000000617597220 */ /* 0x021fe20000400000 */
[----:B----4-:R-:W-:Y:S01]  /*2660*/  IADD3.X R31, R27, UR7, RZ, P5, !PT ;  /* 0x000000071b1f7c10 */ /* 0x010fe2000affe4ff */
[----:B------:R-:W-:Y:S01]  /*2670*/  BSSY B1, `(.L_x_43) ;  /* 0x0000009000017945 */ /* 0x000fe20003800000 */
[----:B------:R-:W-:Y:S01]  /*2680*/  ISETP.GT.AND P5, PT, R21, RZ, P1 ;  /* 0x000000ff1500720c */ /* 0x000fe20000fa4270 */
[----:B------:R-:W-:Y:S01]  /*2690*/  FFMA R93, R32, R5, R89 ;  /* 0x00000005205d7223 */ /* 0x000fe20000000059 */
[----:B------:R-:W-:-:S04]  /*26a0*/  IADD3 R92, P6, R98, UR12, RZ ;  /* 0x0000000c625c7c10 */ /* 0x000fc8000ffde0ff */
[----:B------:R0:W-:Y:S01]  /*26b0*/  @P3 STG.E desc[UR18][R30.64], R93 ;  /* 0x0000005d1e003986 */ /* 0x0001e2000c101912 */
[----:B------:R-:W-:-:S04]  /*26c0*/  IADD3 R88, P3, R90, UR6, RZ ;  /* 0x000000065a587c10 */ /* 0x000fc8000ff7e0ff */
[----:B------:R-:W-:Y:S02]  /*26d0*/  IADD3.X R89, R91, UR5, RZ, P3, !PT ;  /* 0x000000055b597c10 */ /* 0x000fe40009ffe4ff */
[----:B------:R-:W-:Y:S07]  /*26e0*/  @!P5 BRA `(.L_x_44) ;  /* 0x000000000004d947 */ /* 0x000fee0003800000 */
[----:B------:R4:W5:Y:S02]  /*26f0*/  LDG.E.LTC128B R23, desc[UR18][R88.64] ;  /* 0x0000001258177981 */ /* 0x000964000c1e1920 */
.L_x_44:
[----:B------:R-:W-:Y:S05]  /*2700*/  BSYNC B1 ;  /* 0x0000000000017941 */ /* 0x000fea0003800000 */
.L_x_43:
[----:B-----5:R-:W-:Y:S01]  /*2710*/  FMUL R32, R23, R6 ;  /* 0x0000000617207220 */ /* 0x020fe20000400000 */
[----:B0-----:R-:W-:Y:S01]  /*2720*/  IADD3.X R93, R99, UR7, RZ, P6, !PT ;  /* 0x00000007635d7c10 */ /* 0x001fe2000b7fe4ff */
[----:B------:R-:W-:Y:S01]  /*2730*/  BSSY B1, `(.L_x_45) ;  /* 0x0000008000017945 */ /* 0x000fe20003800000 */
[----:B------:R-:W-:Y:S01]  /*2740*/  ISETP.GT.AND P3, PT, R21, 0x8, P2 ;  /* 0x000000081500780c */ /* 0x000fe20001764270 */
[----:B------:R-:W-:Y:S01]  /*2750*/  FFMA R33, R33, R5, R32 ;  /* 0x0000000521217223 */ /* 0x000fe20000000020 */
[----:B---3--:R-:W-:-:S04]  /*2760*/  IADD3 R24, P2, R24, UR24, RZ ;  /* 0x0000001818187c10 */ /* 0x008fc8000ff5e0ff */
[----:B------:R0:W-:Y:S01]  /*2770*/  @P5 STG.E desc[UR18][R92.64], R33 ;  /* 0x000000215c005986 */ /* 0x0001e2000c101912 */
[----:B------:R-:W-:-:S06]  /*2780*/  IADD3.X R25, R25, UR22, RZ, P2, !PT ;  /* 0x0000001619197c10 */ /* 0x000fcc00097fe4ff */
[----:B------:R-:W-:Y:S05]  /*2790*/  @!P3 BRA `(.L_x_46) ;  /* 0x000000000004b947 */ /* 0x000fea0003800000 */
[----:B------:R3:W5:Y:S02]  /*27a0*/  LDG.E.LTC128B R23, desc[UR18][R24.64] ;  /* 0x0000001218177981 */ /* 0x000764000c1e1920 */
.L_x_46:
[----:B------:R-:W-:Y:S05]  /*27b0*/  BSYNC B1 ;  /* 0x0000000000017941 */ /* 0x000fea0003800000 */
.L_x_45:
[----:B---3-5:R-:W-:Y:S01]  /*27c0*/  FMUL R25, R23, R6 ;  /* 0x0000000617197220 */ /* 0x028fe20000400000 */
[----:B------:R-:W-:Y:S01]  /*27d0*/  IADD3 R24, P5, R26, UR23, RZ ;  /* 0x000000171a187c10 */ /* 0x000fe2000ffbe0ff */
[----:B------:R-:W-:Y:S01]  /*27e0*/  BSSY B1, `(.L_x_47) ;  /* 0x000000b000017945 */ /* 0x000fe20003800000 */
[----:B------:R-:W-:Y:S01]  /*27f0*/  ISETP.GT.AND P1, PT, R21, 0x8, P1 ;  /* 0x000000081500780c */ /* 0x000fe20000f24270 */
[----:B0-----:R-:W-:Y:S01]  /*2800*/  FFMA R33, R34, R5, R25 ;  /* 0x0000000522217223 */ /* 0x001fe20000000019 */
        /* <DEDUP_REMOVED lines=8> */
.L_x_48:
[----:B------:R-:W-:Y:S05]  /*2890*/  BSYNC B1 ;  /* 0x0000000000017941 */ /* 0x000fea0003800000 */
.L_x_47:
[----:B0----5:R-:W-:Y:S01]  /*28a0*/  FMUL R24, R23, R6 ;  /* 0x0000000617187220 */ /* 0x021fe20000400000 */
[----:B------:R-:W-:Y:S01]  /*28b0*/  IADD3.X R33, R99, UR21, RZ, P5, !PT ;  /* 0x0000001563217c10 */ /* 0x000fe2000affe4ff */
[----:B------:R-:W-:Y:S01]  /*28c0*/  BSSY B1, `(.L_x_49) ;  /* 0x0000009000017945 */ /* 0x000fe20003800000 */
[----:B------:R-:W-:Y:S01]  /*28d0*/  ISETP.GT.AND P3, PT, R21, RZ, P2 ;  /* 0x000000ff1500720c */ /* 0x000fe20001764270 */
[----:B------:R-:W-:Y:S01]  /*28e0*/  FFMA R35, R35, R5, R24 ;  /* 0x0000000523237223 */ /* 0x000fe20000000018 */
[----:B------:R-:W-:Y:S02]  /*28f0*/  IADD3 R24, P6, R28, UR6, RZ ;  /* 0x000000061c187c10 */ /* 0x000fe4000ffde0ff */
[----:B---3--:R-:W-:Y:S02]  /*2900*/  IADD3 R26, P5, R30, UR12, RZ ;  /* 0x0000000c1e1a7c10 */ /* 0x008fe4000ffbe0ff */
[----:B------:R0:W-:Y:S01]  /*2910*/  @P1 STG.E desc[UR18][R32.64], R35 ;  /* 0x0000002320001986 */ /* 0x0001e2000c101912 */
[----:B------:R-:W-:-:S06]  /*2920*/  IADD3.X R25, R29, UR5, RZ, P6, !PT ;  /* 0x000000051d197c10 */ /* 0x000fcc000b7fe4ff */
[----:B------:R-:W-:Y:S05]  /*2930*/  @!P3 BRA `(.L_x_50) ;  /* 0x000000000004b947 */ /* 0x000fea0003800000 */
[----:B------:R3:W5:Y:S02]  /*2940*/  LDG.E.LTC128B R23, desc[UR18][R24.64] ;  /* 0x0000001218177981 */ /* 0x000764000c1e1920 */
.L_x_50:
[----:B------:R-:W-:Y:S05]  /*2950*/  BSYNC B1 ;  /* 0x0000000000017941 */ /* 0x000fea0003800000 */
.L_x_49:
[----:B------:R-:W-:Y:S01]  /*2960*/  ISETP.GT.AND P1, PT, R22, 0x19, PT ;  /* 0x000000191600780c */ /* 0x000fe20003f24270 */
[----:B0----5:R-:W-:Y:S01]  /*2970*/  FMUL R33, R23, R6 ;  /* 0x0000000617217220 */ /* 0x021fe20000400000 */
[----:B------:R-:W-:Y:S01]  /*2980*/  IADD3.X R27, R31, UR7, RZ, P5, !PT ;  /* 0x000000071f1b7c10 */ /* 0x000fe2000affe4ff */
        /* <DEDUP_REMOVED lines=9> */
.L_x_52:
[----:B------:R-:W-:Y:S05]  /*2a20*/  BSYNC B1 ;  /* 0x0000000000017941 */ /* 0x000fea0003800000 */
.L_x_51:
[----:B-----5:R-:W-:Y:S01]  /*2a30*/  FMUL R36, R23, R6 ;  /* 0x0000000617247220 */ /* 0x020fe20000400000 */
[----:B0-----:R-:W-:Y:S01]  /*2a40*/  IADD3.X R35, R93, UR7, RZ, P6, !PT ;  /* 0x000000075d237c10 */ /* 0x001fe2000b7fe4ff */
[----:B------:R-:W-:Y:S01]  /*2a50*/  BSSY B1, `(.L_x_53) ;  /* 0x0000008000017945 */ /* 0x000fe20003800000 */
[----:B------:R-:W-:Y:S01]  /*2a60*/  ISETP.GT.AND P3, PT, R21, 0x8, P2 ;  /* 0x000000081500780c */ /* 0x000fe20001764270 */
[----:B------:R-:W-:Y:S01]  /*2a70*/  FFMA R37, R37, R5, R36 ;  /* 0x0000000525257223 */ /* 0x000fe20000000024 */
[----:B------:R-:W-:-:S04]  /*2a80*/  IADD3 R28, P2, R28, UR24, RZ ;  /* 0x000000181c1c7c10 */ /* 0x000fc8000ff5e0ff */
[----:B------:R0:W-:Y:S01]  /*2a90*/  @P5 STG.E desc[UR18][R34.64], R37 ;  /* 0x0000002522005986 */ /* 0x0001e2000c101912 */
[----:B------:R-:W-:-:S06]  /*2aa0*/  IADD3.X R29, R29, UR22, RZ, P2, !PT ;  /* 0x000000161d1d7c10 */ /* 0x000fcc00097fe4ff */
[----:B------:R-:W-:Y:S05]  /*2ab0*/  @!P3 BRA `(.L_x_54) ;  /* 0x000000000004b947 */ /* 0x000fea0003800000 */
[----:B------:R0:W5:Y:S02]  /*2ac0*/  LDG.E.LTC128B R23, desc[UR18][R28.64] ;  /* 0x000000121c177981 */ /* 0x000164000c1e1920 */
.L_x_54:
[----:B------:R-:W-:Y:S05]  /*2ad0*/  BSYNC B1 ;  /* 0x0000000000017941 */ /* 0x000fea0003800000 */
.L_x_53:
[----:B0----5:R-:W-:Y:S01]  /*2ae0*/  FMUL R29, R23, R6 ;  /* 0x00000006171d7220 */ /* 0x021fe20000400000 */
        /* <DEDUP_REMOVED lines=12> */
.L_x_56:
[----:B------:R-:W-:Y:S05]  /*2bb0*/  BSYNC B1 ;  /* 0x0000000000017941 */ /* 0x000fea0003800000 */
.L_x_55:
[----:B0----5:R-:W-:Y:S01]  /*2bc0*/  FMUL R28, R23, R6 ;  /* 0x00000006171c7220 */ /* 0x021fe20000400000 */
        /* <DEDUP_REMOVED lines=10> */
.L_x_58:
[----:B------:R-:W-:Y:S05]  /*2c70*/  BSYNC B1 ;  /* 0x0000000000017941 */ /* 0x000fea0003800000 */
.L_x_57:
        /* <DEDUP_REMOVED lines=12> */
.L_x_60:
[----:B------:R-:W-:Y:S05]  /*2d40*/  BSYNC B1 ;  /* 0x0000000000017941 */ /* 0x000fea0003800000 */
.L_x_59:
        /* <DEDUP_REMOVED lines=10> */
.L_x_62:
[----:B------:R-:W-:Y:S05]  /*2df0*/  BSYNC B1 ;  /* 0x0000000000017941 */ /* 0x000fea0003800000 */
.L_x_61:
        /* <DEDUP_REMOVED lines=13> */
.L_x_64:
[----:B------:R-:W-:Y:S05]  /*2ed0*/  BSYNC B1 ;  /* 0x0000000000017941 */ /* 0x000fea0003800000 */
.L_x_63:
        /* <DEDUP_REMOVED lines=11> */
.L_x_66:
[----:B------:R-:W-:Y:S05]  /*2f90*/  BSYNC B1 ;  /* 0x0000000000017941 */ /* 0x000fea0003800000 */
.L_x_65:
[----:B------:R-:W-:Y:S01]  /*2fa0*/  ISETP.GT.AND P1, PT, R22, 0x29, PT ;  /* 0x000000291600780c */ /* 0x000fe20003f24270 */
[----:B-----5:R-:W-:Y:S01]  /*2fb0*/  FMUL R33, R23, R6 ;  /* 0x0000000617217220 */ /* 0x020fe20000400000 */
        /* <DEDUP_REMOVED lines=10> */
.L_x_68:
[----:B------:R-:W-:Y:S05]  /*3060*/  BSYNC B1 ;  /* 0x0000000000017941 */ /* 0x000fea0003800000 */
.L_x_67:
[----:B0----5:R-:W-:Y:S01]  /*3070*/  FMUL R40, R23, R6 ;  /* 0x0000000617287220 */ /* 0x021fe20000400000 */
[----:B------:R-:W-:Y:S01]  /*3080*/  IADD3.X R35, R39, UR7, RZ, P6, !PT ;  /* 0x0000000727237c10 */ /* 0x000fe2000b7fe4ff */
        /* <DEDUP_REMOVED lines=8> */
.L_x_70:
[----:B------:R-:W-:Y:S05]  /*3110*/  BSYNC B1 ;  /* 0x0000000000017941 */ /* 0x000fea0003800000 */
.L_x_69:
        /* <DEDUP_REMOVED lines=13> */
.L_x_72:
[----:B------:R-:W-:Y:S05]  /*31f0*/  BSYNC B1 ;  /* 0x0000000000017941 */ /* 0x000fea0003800000 */
.L_x_71:
        /* <DEDUP_REMOVED lines=11> */
.L_x_74:
[----:B------:R-:W-:Y:S05]  /*32b0*/  BSYNC B1 ;  /* 0x0000000000017941 */ /* 0x000fea0003800000 */
.L_x_73:
        /* <DEDUP_REMOVED lines=12> */
.L_x_76:
[----:B------:R-:W-:Y:S05]  /*3380*/  BSYNC B1 ;  /* 0x0000000000017941 */ /* 0x000fea0003800000 */
.L_x_75:
[----:B0----5:R-:W-:Y:S01]  /*3390*/  FMUL R40, R23, R6 ;  /* 0x0000000617287220 */ /* 0x021fe20000400000 */
[----:B------:R-:W-:Y:S01]  /*33a0*/  IADD3.X R39, R35, UR7, RZ, P6, !PT ;  /* 0x0000000723277c10 */ /* 0x000fe2000b7fe4ff */
        /* <DEDUP_REMOVED lines=8> */
.L_x_78:
[----:B------:R-:W-:Y:S05]  /*3430*/  BSYNC B1 ;  /* 0x0000000000017941 */ /* 0x000fea0003800000 */
.L_x_77:
[----:B---3-5:R-:W-:Y:S01]  /*3440*/  FMUL R25, R23, R6 ;  /* 0x0000000617197220 */ /* 0x028fe20000400000 */
        /* <DEDUP_REMOVED lines=12> */
.L_x_80:
[----:B------:R-:W-:Y:S05]  /*3510*/  BSYNC B1 ;  /* 0x0000000000017941 */ /* 0x000fea0003800000 */
.L_x_79:
[----:B---3-5:R-:W-:Y:S01]  /*3520*/  FMUL R24, R23, R6 ;  /* 0x0000000617187220 */ /* 0x028fe20000400000 */
[----:B------:R-:W-:Y:S01]  /*3530*/  IADD3.X R41, R35, UR21, RZ, P5, !PT ;  /* 0x0000001523297c10 */ /* 0x000fe2000affe4ff */
[----:B------:R-:W-:Y:S01]  /*3540*/  BSSY B1, `(.L_x_81) ;  /* 0x0000009000017945 */ /* 0x000fe20003800000 */
[----:B------:R-:W-:Y:S01]  /*3550*/  ISETP.GT.AND P3, PT, R21, RZ, P2 ;  /* 0x000000ff1500720c */ /* 0x000fe20001764270 */
[----:B------:R-:W-:Y:S01]  /*3560*/  FFMA R51, R51, R5, R24 ;  /* 0x0000000533337223 */ /* 0x000fe20000000018 */
[----:B------:R-:W-:Y:S02]  /*3570*/  IADD3 R24, P6, R28, UR6, RZ ;  /* 0x000000061c187c10 */ /* 0x000fe4000ffde0ff */
[----:B0-----:R-:W-:Y:S02]  /*3580*/  IADD3 R26, P5, R30, UR12, RZ ;  /* 0x0000000c1e1a7c10 */ /* 0x001fe4000ffbe0ff */
[----:B------:R0:W-:Y:S01]  /*3590*/  @P1 STG.E desc[UR18][R40.64], R51 ;  /* 0x0000003328001986 */ /* 0x0001e2000c101912 */
[----:B------:R-:W-:-:S06]  /*35a0*/  IADD3.X R25, R29, UR5, RZ, P6, !PT ;  /* 0x000000051d197c10 */ /* 0x000fcc000b7fe4ff */
[----:B------:R-:W-:Y:S05]  /*35b0*/  @!P3 BRA `(.L_x_82) ;  /* 0x000000000004b947 */ /* 0x000fea0003800000 */
[----:B------:R3:W5:Y:S02]  /*35c0*/  LDG.E.LTC128B R23, desc[UR18][R24.64] ;  /* 0x0000001218177981 */ /* 0x000764000c1e1920 */
.L_x_82:
[----:B------:R-:W-:Y:S05]  /*35d0*/  BSYNC B1 ;  /* 0x0000000000017941 */ /* 0x000fea0003800000 */
.L_x_81:
        /* <DEDUP_REMOVED lines=12> */
.L_x_84:
[----:B------:R-:W-:Y:S05]  /*36a0*/  BSYNC B1 ;  /* 0x0000000000017941 */ /* 0x000fea0003800000 */
.L_x_83:
        /* <DEDUP_REMOVED lines=10> */
.L_x_86:
[----:B------:R-:W-:Y:S05]  /*3750*/  BSYNC B1 ;  /* 0x0000000000017941 */ /* 0x000fea0003800000 */
.L_x_85:
        /* <DEDUP_REMOVED lines=13> */
.L_x_88:
[----:B------:R-:W-:Y:S05]  /*3830*/  BSYNC B1 ;  /* 0x0000000000017941 */ /* 0x000fea0003800000 */
.L_x_87:
        /* <DEDUP_REMOVED lines=11> */
.L_x_90:
[----:B------:R-:W-:Y:S05]  /*38f0*/  BSYNC B1 ;  /* 0x0000000000017941 */ /* 0x000fea0003800000 */
.L_x_89:
        /* <DEDUP_REMOVED lines=12> */
.L_x_92:
[----:B------:R-:W-:Y:S05]  /*39c0*/  BSYNC B1 ;  /* 0x0000000000017941 */ /* 0x000fea0003800000 */
.L_x_91:
        /* <DEDUP_REMOVED lines=10> */
.L_x_94:
[----:B------:R-:W-:Y:S05]  /*3a70*/  BSYNC B1 ;  /* 0x0000000000017941 */ /* 0x000fea0003800000 */
.L_x_93:
        /* <DEDUP_REMOVED lines=13> */
.L_x_96:
[----:B------:R-:W-:Y:S05]  /*3b50*/  BSYNC B1 ;  /* 0x0000000000017941 */ /* 0x000fea0003800000 */
.L_x_95:
        /* <DEDUP_REMOVED lines=11> */
.L_x_98:
[----:B------:R-:W-:Y:S05]  /*3c10*/  BSYNC B1 ;  /* 0x0000000000017941 */ /* 0x000fea0003800000 */
.L_x_97:
        /* <DEDUP_REMOVED lines=12> */
.L_x_100:
[----:B------:R-:W-:Y:S05]  /*3ce0*/  BSYNC B1 ;  /* 0x0000000000017941 */ /* 0x000fea0003800000 */
.L_x_99:
        /* <DEDUP_REMOVED lines=10> */
.L_x_102:
[----:B------:R-:W-:Y:S05]  /*3d90*/  BSYNC B1 ;  /* 0x0000000000017941 */ /* 0x000fea0003800000 */
.L_x_101:
        /* <DEDUP_REMOVED lines=13> */
.L_x_104:
[----:B------:R-:W-:Y:S05]  /*3e70*/  BSYNC B1 ;  /* 0x0000000000017941 */ /* 0x000fea0003800000 */
.L_x_103:
        /* <DEDUP_REMOVED lines=11> */
.L_x_106:
[----:B------:R-:W-:Y:S05]  /*3f30*/  BSYNC B1 ;  /* 0x0000000000017941 */ /* 0x000fea0003800000 */
.L_x_105:
        /* <DEDUP_REMOVED lines=12> */
.L_x_108:
[----:B------:R-:W-:Y:S05]  /*4000*/  BSYNC B1 ;  /* 0x0000000000017941 */ /* 0x000fea0003800000 */
.L_x_107:
        /* <DEDUP_REMOVED lines=10> */
.L_x_110:
[----:B------:R-:W-:Y:S05]  /*40b0*/  BSYNC B1 ;  /* 0x0000000000017941 */ /* 0x000fea0003800000 */
.L_x_109:
        /* <DEDUP_REMOVED lines=13> */
.L_x_112:
[----:B------:R-:W-:Y:S05]  /*4190*/  BSYNC B1 ;  /* 0x0000000000017941 */ /* 0x000fea0003800000 */
.L_x_111:
        /* <DEDUP_REMOVED lines=11> */
.L_x_114:
[----:B------:R-:W-:Y:S05]  /*4250*/  BSYNC B1 ;  /* 0x0000000000017941 */ /* 0x000fea0003800000 */
.L_x_113:
        /* <DEDUP_REMOVED lines=12> */
.L_x_116:
[----:B------:R-:W-:Y:S05]  /*4320*/  BSYNC B1 ;  /* 0x0000000000017941 */ /* 0x000fea0003800000 */
.L_x_115:
        /* <DEDUP_REMOVED lines=10> */
.L_x_118:
[----:B------:R-:W-:Y:S05]  /*43d0*/  BSYNC B1 ;  /* 0x0000000000017941 */ /* 0x000fea0003800000 */
.L_x_117:
        /* <DEDUP_REMOVED lines=13> */
.L_x_120:
[----:B------:R-:W-:Y:S05]  /*44b0*/  BSYNC B1 ;  /* 0x0000000000017941 */ /* 0x000fea0003800000 */
.L_x_119:
        /* <DEDUP_REMOVED lines=11> */
.L_x_122:
[----:B------:R-:W-:Y:S05]  /*4570*/  BSYNC B1 ;  /* 0x0000000000017941 */ /* 0x000fea0003800000 */
.L_x_121:
        /* <DEDUP_REMOVED lines=12> */
.L_x_124:
[----:B------:R-:W-:Y:S05]  /*4640*/  BSYNC B1 ;  /* 0x0000000000017941 */ /* 0x000fea0003800000 */
.L_x_123:
        /* <DEDUP_REMOVED lines=10> */
.L_x_126:
[----:B------:R-:W-:Y:S05]  /*46f0*/  BSYNC B1 ;  /* 0x0000000000017941 */ /* 0x000fea0003800000 */
.L_x_125:
        /* <DEDUP_REMOVED lines=13> */
.L_x_128:
[----:B------:R-:W-:Y:S05]  /*47d0*/  BSYNC B1 ;  /* 0x0000000000017941 */ /* 0x000fea0003800000 */
.L_x_127:
        /* <DEDUP_REMOVED lines=11> */
.L_x_130:
[----:B------:R-:W-:Y:S05]  /*4890*/  BSYNC B1 ;  /* 0x0000000000017941 */ /* 0x000fea0003800000 */
.L_x_129:
        /* <DEDUP_REMOVED lines=12> */
.L_x_132:
[----:B------:R-:W-:Y:S05]  /*4960*/  BSYNC B1 ;  /* 0x0000000000017941 */ /* 0x000fea0003800000 */
.L_x_131:
        /* <DEDUP_REMOVED lines=10> */
.L_x_134:
[----:B------:R-:W-:Y:S05]  /*4a10*/  BSYNC B1 ;  /* 0x0000000000017941 */ /* 0x000fea0003800000 */
.L_x_133:
        /* <DEDUP_REMOVED lines=13> */
.L_x_136:
[----:B------:R-:W-:Y:S05]  /*4af0*/  BSYNC B1 ;  /* 0x0000000000017941 */ /* 0x000fea0003800000 */
.L_x_135:
        /* <DEDUP_REMOVED lines=11> */
.L_x_138:
[----:B------:R-:W-:Y:S05]  /*4bb0*/  BSYNC B1 ;  /* 0x0000000000017941 */ /* 0x000fea0003800000 */
.L_x_137:
        /* <DEDUP_REMOVED lines=12> */
.L_x_140:
[----:B------:R-:W-:Y:S05]  /*4c80*/  BSYNC B1 ;  /* 0x0000000000017941 */ /* 0x000fea0003800000 */
.L_x_139:
[----:B0----5:R-:W-:Y:S01]  /*4c90*/  FMUL R40, R23, R6 ;  /* 0x0000000617287220 */ /* 0x021fe20000400000 */
[----:B------:R-:W-:Y:S01]  /*4ca0*/  IADD3.X R39, R35, UR7, RZ, P5, !PT ;  /* 0x0000000723277c10 */ /* 0x000fe2000affe4ff */
[----:B------:R-:W-:Y:S01]  /*4cb0*/  BSSY B1, `(.L_x_141) ;  /* 0x000000a000017945 */ /* 0x000fe20003800000 */
[----:B------:R-:W-:Y:S01]  /*4cc0*/  ISETP.GT.AND P2, PT, R21, 0x8, P2 ;  /* 0x000000081500780c */ /* 0x000fe20001744270 */
[----:B------:R-:W-:Y:S01]  /*4cd0*/  FFMA R81, R81, R5, R40 ;  /* 0x0000000551517223 */ /* 0x000fe20000000028 */
[----:B---3--:R-:W-:Y:S01]  /*4ce0*/  IADD3 R24, P5, R24, UR24, RZ ;  /* 0x0000001818187c10 */ /* 0x008fe2000ffbe0ff */
[----:B------:R-:W-:Y:S01]  /*4cf0*/  IMAD.MOV.U32 R43, RZ, RZ, R23 ;  /* 0x000000ffff2b7224 */ /* 0x000fe200078e0017 */
[----:B------:R-:W-:Y:S02]  /*4d00*/  IADD3 R40, P6, R26, UR23, RZ ;  /* 0x000000171a287c10 */ /* 0x000fe4000ffde0ff */
[----:B------:R0:W-:Y:S01]  /*4d10*/  @P3 STG.E desc[UR18][R38.64], R81 ;  /* 0x0000005126003986 */ /* 0x0001e2000c101912 */
[----:B------:R-:W-:-:S06]  /*4d20*/  IADD3.X R25, R25, UR22, RZ, P5, !PT ;  /* 0x0000001619197c10 */ /* 0x000fcc000affe4ff */
[----:B------:R-:W-:Y:S05]  /*4d30*/  @!P2 BRA `(.L_x_142) ;  /* 0x000000000004a947 */ /* 0x000fea0003800000 */
[----:B------:R3:W5:Y:S02]  /*4d40*/  LDG.E.LTC128B R43, desc[UR18][R24.64] ;  /* 0x00000012182b7981 */ /* 0x000764000c1e1920 */
.L_x_142:
[----:B------:R-:W-:Y:S05]  /*4d50*/  BSYNC B1 ;  /* 0x0000000000017941 */ /* 0x000fea0003800000 */
.L_x_141:
[----:B------:R-:W-:Y:S01]  /*4d60*/  ISETP.GT.AND P1, PT, R21, 0x8, P1 ;  /* 0x000000081500780c */ /* 0x000fe20000f24270 */
[----:B-----5:R-:W-:Y:S01]  /*4d70*/  FMUL R23, R43, R6 ;  /* 0x000000062b177220 */ /* 0x020fe20000400000 */
[----:B------:R-:W-:Y:S01]  /*4d80*/  IADD3.X R41, R27, UR21, RZ, P6, !PT ;  /* 0x000000151b297c10 */ /* 0x000fe2000b7fe4ff */
[----:B------:R-:W-:Y:S01]  /*4d90*/  BSSY B1, `(.L_x_143) ;  /* 0x000000a000017945 */ /* 0x000fe20003800000 */
[----:B------:R-:W-:Y:S01]  /*4da0*/  ISETP.GT.AND P5, PT, R22, 0x78, PT ;  /* 0x000000781600780c */ /* 0x000fe20003fa4270 */
[----:B---3--:R-:W-:Y:S01]  /*4db0*/  FFMA R25, R82, R5, R23 ;  /* 0x0000000552197223 */ /* 0x008fe20000000017 */
[----:B------:R-:W-:Y:S02]  /*4dc0*/  ISETP.GT.AND P3, PT, R22, 0x79, PT ;  /* 0x000000791600780c */ /* 0x000fe40003f64270 */
[----:B------:R-:W-:Y:S02]  /*4dd0*/  IADD3 R24, P6, R34, UR23, RZ ;  /* 0x0000001722187c10 */ /* 0x000fe4000ffde0ff */
[----:B------:R3:W-:Y:S01]  /*4de0*/  @P2 STG.E desc[UR18][R40.64], R25 ;  /* 0x0000001928002986 */ /* 0x0007e2000c101912 */
[----:B------:R-:W-:-:S04]  /*4df0*/  IADD3 R22, P2, R32, UR24, RZ ;  /* 0x0000001820167c10 */ /* 0x000fc8000ff5e0ff */
[----:B------:R-:W-:Y:S01]  /*4e00*/  IADD3.X R23, R33, UR22, RZ, P2, !PT ;  /* 0x0000001621177c10 */ /* 0x000fe200097fe4ff */
[----:B------:R-:W-:Y:S08]  /*4e10*/  @!P1 BRA `(.L_x_144) ;  /* 0x0000000000049947 */ /* 0x000ff00003800000 */
[----:B------:R0:W5:Y:S02]  /*4e20*/  LDG.E.LTC128B R43, desc[UR18][R22.64] ;  /* 0x00000012162b7981 */ /* 0x000164000c1e1920 */
.L_x_144:
[----:B------:R-:W-:Y:S05]  /*4e30*/  BSYNC B1 ;  /* 0x0000000000017941 */ /* 0x000fea0003800000 */
.L_x_143:
[----:B0----5:R-:W-:Y:S01]  /*4e40*/  FMUL R22, R43, R6 ;  /* 0x000000062b167220 */ /* 0x021fe20000400000 */
[----:B---3--:R-:W-:Y:S01]  /*4e50*/  IADD3.X R25, R35, UR21, RZ, P6, !PT ;  /* 0x0000001523197c10 */ /* 0x008fe2000b7fe4ff */
[----:B------:R-:W-:Y:S01]  /*4e60*/  BSSY B1, `(.L_x_145) ;  /* 0x0000009000017945 */ /* 0x000fe20003800000 */
[----:B------:R-:W-:Y:S01]  /*4e70*/  ISETP.GT.AND P2, PT, R21, RZ, P5 ;  /* 0x000000ff1500720c */ /* 0x000fe20002f44270 */
[----:B------:R-:W-:Y:S01]  /*4e80*/  FFMA R83, R83, R5, R22 ;  /* 0x0000000553537223 */ /* 0x000fe20000000016 */
[----:B------:R-:W-:-:S04]  /*4e90*/  IADD3 R26, P6, R30, UR12, RZ ;  /* 0x0000000c1e1a7c10 */ /* 0x000fc8000ffde0ff */
[----:B------:R0:W-:Y:S07]  /*4ea0*/  @P1 STG.E desc[UR18][R24.64], R83 ;  /* 0x0000005318001986 */ /* 0x0001ee000c101912 */
[----:B------:R-:W-:Y:S05]  /*4eb0*/  @!P2 BRA `(.L_x_146) ;  /* 0x00000000000ca947 */ /* 0x000fea0003800000 */
[----:B------:R-:W-:-:S04]  /*4ec0*/  IADD3 R22, P1, R28, UR6, RZ ;  /* 0x000000061c167c10 */ /* 0x000fc8000ff3e0ff */
[----:B------:R-:W-:-:S05]  /*4ed0*/  IADD3.X R23, R29, UR5, RZ, P1, !PT ;  /* 0x000000051d177c10 */ /* 0x000fca0008ffe4ff */
[----:B------:R3:W5:Y:S04]  /*4ee0*/  LDG.E.LTC128B R43, desc[UR18][R22.64] ;  /* 0x00000012162b7981 */ /* 0x000768000c1e1920 */
.L_x_146:
[----:B------:R-:W-:Y:S05]  /*4ef0*/  BSYNC B1 ;  /* 0x0000000000017941 */ /* 0x000fea0003800000 */
.L_x_145:
[----:B---3-5:R-:W-:Y:S01]  /*4f00*/  FMUL R23, R43, R6 ;  /* 0x000000062b177220 */ /* 0x028fe20000400000 */
[----:B------:R-:W-:Y:S01]  /*4f10*/  IADD3.X R27, R31, UR7, RZ, P6, !PT ;  /* 0x000000071f1b7c10 */ /* 0x000fe2000b7fe4ff */
[----:B------:R-:W-:Y:S01]  /*4f20*/  BSSY B1, `(.L_x_147) ;  /* 0x0000009000017945 */ /* 0x000fe20003800000 */
[----:B------:R-:W-:Y:S01]  /*4f30*/  ISETP.GT.AND P1, PT, R21, RZ, P3 ;  /* 0x000000ff1500720c */ /* 0x000fe20001f24270 */
[----:B------:R-:W-:Y:S01]  /*4f40*/  FFMA R23, R84, R5, R23 ;  /* 0x0000000554177223 */ /* 0x000fe20000000017 */
[----:B0-----:R-:W-:-:S04]  /*4f50*/  IADD3 R24, P6, R38, UR12, RZ ;  /* 0x0000000c26187c10 */ /* 0x001fc8000ffde0ff */
[----:B------:R0:W-:Y:S07]  /*4f60*/  @P2 STG.E desc[UR18][R26.64], R23 ;  /* 0x000000171a002986 */ /* 0x0001ee000c101912 */
[----:B------:R-:W-:Y:S05]  /*4f70*/  @!P1 BRA `(.L_x_148) ;  /* 0x00000000000c9947 */ /* 0x000fea0003800000 */
[----:B------:R-:W-:-:S04]  /*4f80*/  IADD3 R22, P2, R36, UR6, RZ ;  /* 0x0000000624167c10 */ /* 0x000fc8000ff5e0ff */
[----:B0-----:R-:W-:-:S05]  /*4f90*/  IADD3.X R23, R37, UR5, RZ, P2, !PT ;  /* 0x0000000525177c10 */ /* 0x001fca00097fe4ff */
[----:B------:R3:W5:Y:S04]  /*4fa0*/  LDG.E.LTC128B R43, desc[UR18][R22.64] ;  /* 0x00000012162b7981 */ /* 0x000768000c1e1920 */
.L_x_148:
[----:B------:R-:W-:Y:S05]  /*4fb0*/  BSYNC B1 ;  /* 0x0000000000017941 */ /* 0x000fea0003800000 */
.L_x_147:
[----:B---3-5:R-:W-:Y:S01]  /*4fc0*/  FMUL R22, R43, R6 ;  /* 0x000000062b167220 */ /* 0x028fe20000400000 */
[----:B------:R-:W-:Y:S01]  /*4fd0*/  IADD3.X R25, R39, UR7, RZ, P6, !PT ;  /* 0x0000000727197c10 */ /* 0x000fe2000b7fe4ff */
[----:B------:R-:W-:Y:S01]  /*4fe0*/  BSSY B1, `(.L_x_149) ;  /* 0x0000009000017945 */ /* 0x000fe20003800000 */
[----:B------:R-:W-:Y:S01]  /*4ff0*/  ISETP.GT.AND P5, PT, R21, 0x8, P5 ;  /* 0x000000081500780c */ /* 0x000fe20002fa4270 */
[----:B------:R-:W-:Y:S01]  /*5000*/  FFMA R85, R85, R5, R22 ;  /* 0x0000000555557223 */ /* 0x000fe20000000016 */
[----:B------:R-:W-:Y:S02]  /*5010*/  IADD3 R22, P2, R28, UR24, RZ ;  /* 0x000000181c167c10 */ /* 0x000fe4000ff5e0ff */
[----:B0-----:R-:W-:Y:S02]  /*5020*/  IADD3 R26, P6, R30, UR23, RZ ;  /* 0x000000171e1a7c10 */ /* 0x001fe4000ffde0ff */
[----:B------:R0:W-:Y:S01]  /*5030*/  @P1 STG.E desc[UR18][R24.64], R85 ;  /* 0x0000005518001986 */ /* 0x0001e2000c101912 */
[----:B------:R-:W-:-:S06]  /*5040*/  IADD3.X R23, R29, UR22, RZ, P2, !PT ;  /* 0x000000161d177c10 */ /* 0x000fcc00097fe4ff */
[----:B------:R-:W-:Y:S05]  /*5050*/  @!P5 BRA `(.L_x_150) ;  /* 0x000000000004d947 */ /* 0x000fea0003800000 */
[----:B------:R3:W5:Y:S02]  /*5060*/  LDG.E.LTC128B R43, desc[UR18][R22.64] ;  /* 0x00000012162b7981 */ /* 0x000764000c1e1920 */
.L_x_150:
[----:B------:R-:W-:Y:S05]  /*5070*/  BSYNC B1 ;  /* 0x0000000000017941 */ /* 0x000fea0003800000 */
.L_x_149:
[----:B---3-5:R-:W-:Y:S01]  /*5080*/  FMUL R23, R43, R6 ;  /* 0x000000062b177220 */ /* 0x028fe20000400000 */
[----:B------:R-:W-:Y:S01]  /*5090*/  IADD3.X R27, R31, UR21, RZ, P6, !PT ;  /* 0x000000151f1b7c10 */ /* 0x000fe2000b7fe4ff */
[----:B------:R-:W-:Y:S01]  /*50a0*/  BSSY B1, `(.L_x_151) ;  /* 0x0000008000017945 */ /* 0x000fe20003800000 */
[----:B------:R-:W-:Y:S01]  /*50b0*/  ISETP.GT.AND P3, PT, R21, 0x8, P3 ;  /* 0x000000081500780c */ /* 0x000fe20001f64270 */
[----:B0-----:R-:W-:Y:S01]  /*50c0*/  FFMA R25, R86, R5, R23 ;  /* 0x0000000556197223 */ /* 0x001fe20000000017 */
[----:B------:R-:W-:-:S04]  /*50d0*/  IADD3 R22, P1, R36, UR24, RZ ;  /* 0x0000001824167c10 */ /* 0x000fc8000ff3e0ff */
[----:B------:R0:W-:Y:S01]  /*50e0*/  @P5 STG.E desc[UR18][R26.64], R25 ;  /* 0x000000191a005986 */ /* 0x0001e2000c101912 */
[----:B------:R-:W-:-:S06]  /*50f0*/  IADD3.X R23, R37, UR22, RZ, P1, !PT ;  /* 0x0000001625177c10 */ /* 0x000fcc0008ffe4ff */
[----:B------:R-:W-:Y:S05]  /*5100*/  @!P3 BRA `(.L_x_152) ;  /* 0x000000000004b947 */ /* 0x000fea0003800000 */
[----:B------:R3:W5:Y:S02]  /*5110*/  LDG.E.LTC128B R43, desc[UR18][R22.64] ;  /* 0x00000012162b7981 */ /* 0x000764000c1e1920 */
.L_x_152:
[----:B------:R-:W-:Y:S05]  /*5120*/  BSYNC B1 ;  /* 0x0000000000017941 */ /* 0x000fea0003800000 */
.L_x_151:
[----:B------:R-:W-:Y:S05]  /*5130*/  @!P3 BRA `(.L_x_153) ;  /* 0x000000140084b947 */ /* 0x000fea0003800000 */
[----:B---3--:R-:W-:Y:S01]  /*5140*/  IADD3 R22, P1, R38, UR23, RZ ;  /* 0x0000001726167c10 */ /* 0x008fe2000ff3e0ff */
[----:B-----5:R-:W-:-:S03]  /*5150*/  FMUL R24, R43, R6 ;  /* 0x000000062b187220 */ /* 0x020fc60000400000 */
[----:B------:R-:W-:Y:S01]  /*5160*/  IADD3.X R23, R39, UR21, RZ, P1, !PT ;  /* 0x0000001527177c10 */ /* 0x000fe20008ffe4ff */
[----:B------:R-:W-:-:S05]  /*5170*/  FFMA R87, R87, R5, R24 ;  /* 0x0000000557577223 */ /* 0x000fca0000000018 */
[----:B------:R3:W-:Y:S01]  /*5180*/  STG.E desc[UR18][R22.64], R87 ;  /* 0x0000005716007986 */ /* 0x0007e2000c101912 */
[----:B------:R-:W-:Y:S05]  /*5190*/  BRA `(.L_x_153) ;  /* 0x00000014006c7947 */ /* 0x000fea0003800000 */
.L_x_26:
[----:B------:R-:W-:Y:S01]  /*51a0*/  ISETP.GT.AND P3, PT, R22, 0x1, PT ;  /* 0x000000011600780c */ /* 0x000fe20003f64270 */
[----:B------:R-:W-:Y:S01]  /*51b0*/  ULDC.64 UR8, c[0x0][0x6c0] ;  /* 0x0001b00000087ab9 */ /* 0x000fe20000000a00 */
[----:B------:R-:W-:Y:S01]  /*51c0*/  ISETP.GT.AND P2, PT, R21, 0x8, P2 ;  /* 0x000000081500780c */ /* 0x000fe20001744270 */
[-C--:B--2---:R-:W-:Y:S01]  /*51d0*/  FMUL R23, R24, R5.reuse ;  /* 0x0000000518177220 */ /* 0x084fe20000400000 */
[----:B------:R-:W-:Y:S01]  /*51e0*/  LEA R88, P6, R96, UR8, 0x2 ;  /* 0x0000000860587c11 */ /* 0x000fe2000f8c10ff */
[-C--:B------:R-:W-:Y:S01]  /*51f0*/  FMUL R93, R25, R5.reuse ;  /* 0x00000005195d7220 */ /* 0x080fe20000400000 */
[----:B------:R-:W-:Y:S01]  /*5200*/  ISETP.GT.AND P5, PT, R21, RZ, P3 ;  /* 0x000000ff1500720c */ /* 0x000fe20001fa4270 */
[-C--:B------:R-:W-:Y:S01]  /*5210*/  FMUL R95, R26, R5.reuse ;  /* 0x000000051a5f7220 */ /* 0x080fe20000400000 */
[----:B------:R-:W-:Y:S01]  /*5220*/  LEA.HI.X R89, R96, UR9, R111, 0x2, P6 ;  /* 0x0000000960597c11 */ /* 0x000fe2000b0f146f */
[-C--:B------:R-:W-:Y:S01]  /*5230*/  FMUL R97, R27, R5.reuse ;  /* 0x000000051b617220 */ /* 0x080fe20000400000 */
[C---:B------:R-:W-:Y:S01]  /*5240*/  LEA R90, P6, R112.reuse, R88, 0x2 ;  /* 0x00000058705a7211 */ /* 0x040fe200078c10ff */
[----:B------:R-:W-:Y:S01]  /*5250*/  FMUL R33, R33, R5 ;  /* 0x0000000521217220 */ /* 0x000fe20000400000 */
[----:B------:R-:W-:Y:S01]  /*5260*/  ISETP.GT.AND P3, PT, R21, 0x8, P3 ;  /* 0x000000081500780c */ /* 0x000fe20001f64270 */
[----:B------:R0:W-:Y:S01]  /*5270*/  @P1 STG.E desc[UR18][R88.64], R23 ;  /* 0x0000001758001986 */ /* 0x0001e2000c101912 */
[----:B------:R-:W-:Y:S01]  /*5280*/  LEA.HI.X R91, R112, R89, R113, 0x2, P6 ;  /* 0x00000059705b7211 */ /* 0x000fe200030f1471 */
[-C--:B------:R-:W-:Y:S01]  /*5290*/  FMUL R35, R35, R5.reuse ;  /* 0x0000000523237220 */ /* 0x080fe20000400000 */
[----:B------:R-:W-:Y:S01]  /*52a0*/  ISETP.GT.AND P1, PT, R22, 0x8, PT ;  /* 0x000000081600780c */ /* 0x000fe20003f24270 */
[-C--:B------:R-:W-:Y:S01]  /*52b0*/  FMUL R37, R37, R5.reuse ;  /* 0x0000000525257220 */ /* 0x080fe20000400000 */
[----:B------:R-:W-:Y:S01]  /*52c0*/  IADD3 R24, P6, R88, UR12, RZ ;  /* 0x0000000c58187c10 */ /* 0x000fe2000ffde0ff */
[----:B------:R1:W-:Y:S01]  /*52d0*/  @P5 STG.E desc[UR18][R90.64], R93 ;  /* 0x0000005d5a005986 */ /* 0x0003e2000c101912 */
[----:B------:R-:W-:Y:S01]  /*52e0*/  ISETP.GT.AND P5, PT, R21, RZ, P1 ;  /* 0x000000ff1500720c */ /* 0x000fe20000fa4270 */
[-C--:B------:R-:W-:Y:S01]  /*52f0*/  FMUL R39, R39, R5.reuse ;  /* 0x0000000527277220 */ /* 0x080fe20000400000 */
[----:B------:R-:W-:Y:S01]  /*5300*/  IADD3.X R25, R89, UR7, RZ, P6, !PT ;  /* 0x0000000759197c10 */ /* 0x000fe2000b7fe4ff */
[----:B------:R2:W-:Y:S01]  /*5310*/  @P2 STG.E desc[UR18][R88.64+0x20], R95 ;  /* 0x0000205f58002986 */ /* 0x0005e2000c101912 */
[----:B------:R-:W-:Y:S01]  /*5320*/  ISETP.GT.AND P2, PT, R22, 0x9, PT ;  /* 0x000000091600780c */ /* 0x000fe20003f44270 */
[-C--:B0-----:R-:W-:Y:S01]  /*5330*/  FMUL R23, R28, R5.reuse ;  /* 0x000000051c177220 */ /* 0x081fe20000400000 */
[----:B------:R-:W-:Y:S01]  /*5340*/  IADD3 R26, P6, R90, UR12, RZ ;  /* 0x0000000c5a1a7c10 */ /* 0x000fe2000ffde0ff */
[----:B------:R0:W-:Y:S01]  /*5350*/  @P3 STG.E desc[UR18][R90.64+0x20], R97 ;  /* 0x000020615a003986 */ /* 0x0001e2000c101912 */
[----:B------:R-:W-:Y:S01]  /*5360*/  ISETP.GT.AND P3, PT, R21, RZ, P2 ;  /* 0x000000ff1500720c */ /* 0x000fe20001764270 */
[-C--:B------:R-:W-:Y:S01]  /*5370*/  FMUL R41, R41, R5.reuse ;  /* 0x0000000529297220 */ /* 0x080fe20000400000 */
[----:B------:R-:W-:Y:S01]  /*5380*/  ISETP.GT.AND P1, PT, R21, 0x8, P1 ;  /* 0x000000081500780c */ /* 0x000fe20000f24270 */
[-C--:B-1----:R-:W-:Y:S01]  /*5390*/  FMUL R93, R29, R5.reuse ;  /* 0x000000051d5d7220 */ /* 0x082fe20000400000 */
[----:B------:R-:W-:Y:S01]  /*53a0*/  IADD3.X R27, R91, UR7, RZ, P6, !PT ;  /* 0x000000075b1b7c10 */ /* 0x000fe2000b7fe4ff */
[----:B------:R1:W-:Y:S01]  /*53b0*/  @P5 STG.E desc[UR18][R24.64], R23 ;  /* 0x0000001718005986 */ /* 0x0003e2000c101912 */
[----:B------:R-:W-:Y:S01]  /*53c0*/  IADD3 R28, P5, R88, UR23, RZ ;  /* 0x00000017581c7c10 */ /* 0x000fe2000ffbe0ff */
[-C--:B--2---:R-:W-:Y:S01]  /*53d0*/  FMUL R95, R30, R5.reuse ;  /* 0x000000051e5f7220 */ /* 0x084fe20000400000 */
[----:B------:R-:W-:Y:S01]  /*53e0*/  ISETP.GT.AND P2, PT, R21, 0x8, P2 ;  /* 0x000000081500780c */ /* 0x000fe20001744270 */
[-C--:B------:R-:W-:Y:S01]  /*53f0*/  FMUL R43, R43, R5.reuse ;  /* 0x000000052b2b7220 */ /* 0x080fe20000400000 */
[----:B------:R-:W-:Y:S01]  /*5400*/  IADD3.X R29, R89, UR21, RZ, P5, !PT ;  /* 0x00000015591d7c10 */ /* 0x000fe2000affe4ff */
[-C--:B0-----:R-:W-:Y:S01]  /*5410*/  FMUL R97, R31, R5.reuse ;  /* 0x000000051f617220 */ /* 0x081fe20000400000 */
[----:B------:R-:W-:Y:S01]  /*5420*/  IADD3 R88, P5, R90, UR23, RZ ;  /* 0x000000175a587c10 */ /* 0x000fe2000ffbe0ff */
[----:B------:R-:W-:Y:S01]  /*5430*/  @P3 STG.E desc[UR18][R26.64], R93 ;  /* 0x0000005d1a003986 */ /* 0x000fe2000c101912 */
[----:B------:R-:W-:Y:S01]  /*5440*/  ISETP.GT.AND P3, PT, R22, 0x10, PT ;  /* 0x000000101600780c */ /* 0x000fe20003f64270 */
[-C--:B------:R-:W-:Y:S01]  /*5450*/  FMUL R45, R45, R5.reuse ;  /* 0x000000052d2d7220 */ /* 0x080fe20000400000 */
[----:B------:R-:W-:Y:S01]  /*5460*/  IADD3.X R89, R91, UR21, RZ, P5, !PT ;  /* 0x000000155b597c10 */ /* 0x000fe2000affe4ff */
[----:B------:R-:W-:Y:S01]  /*5470*/  @P1 STG.E desc[UR18][R28.64], R95 ;  /* 0x0000005f1c001986 */ /* 0x000fe2000c101912 */
[----:B------:R-:W-:Y:S01]  /*5480*/  ISETP.GT.AND P5, PT, R21, RZ, P3 ;  /* 0x000000ff1500720c */ /* 0x000fe20001fa4270 */
[-C--:B-1----:R-:W-:Y:S01]  /*5490*/  FMUL R23, R32, R5.reuse ;  /* 0x0000000520177220 */ /* 0x082fe20000400000 */
[----:B------:R-:W-:Y:S01]  /*54a0*/  ISETP.GT.AND P1, PT, R22, 0x11, PT ;  /* 0x000000111600780c */ /* 0x000fe20003f24270 */
[----:B------:R0:W-:Y:S01]  /*54b0*/  @P2 STG.E desc[UR18][R88.64], R97 ;  /* 0x0000006158002986 */ /* 0x0001e2000c101912 */
[----:B------:R-:W-:Y:S01]  /*54c0*/  IADD3 R30, P6, R24, UR12, RZ ;  /* 0x0000000c181e7c10 */ /* 0x000fe2000ffde0ff */
[-C--:B------:R-:W-:Y:S01]  /*54d0*/  FMUL R47, R47, R5.reuse ;  /* 0x000000052f2f7220 */ /* 0x080fe20000400000 */
[----:B------:R-:W-:Y:S01]  /*54e0*/  ISETP.GT.AND P2, PT, R21, RZ, P1 ;  /* 0x000000ff1500720c */ /* 0x000fe20000f44270 */
[-C--:B------:R-:W-:Y:S01]  /*54f0*/  FMUL R49, R49, R5.reuse ;  /* 0x0000000531317220 */ /* 0x080fe20000400000 */
[----:B------:R-:W-:Y:S01]  /*5500*/  IADD3.X R31, R25, UR7, RZ, P6, !PT ;  /* 0x00000007191f7c10 */ /* 0x000fe2000b7fe4ff */
[-C--:B------:R-:W-:Y:S01]  /*5510*/  FMUL R51, R51, R5.reuse ;  /* 0x0000000533337220 */ /* 0x080fe20000400000 */
[----:B------:R-:W-:Y:S01]  /*5520*/  IADD3 R90, P6, R26, UR12, RZ ;  /* 0x0000000c1a5a7c10 */ /* 0x000fe2000ffde0ff */
[-C--:B------:R-:W-:Y:S01]  /*5530*/  FMUL R53, R53, R5.reuse ;  /* 0x0000000535357220 */ /* 0x080fe20000400000 */
[----:B------:R-:W-:Y:S01]  /*5540*/  ISETP.GT.AND P3, PT, R21, 0x8, P3 ;  /* 0x000000081500780c */ /* 0x000fe20001f64270 */
[----:B------:R1:W-:Y:S01]  /*5550*/  @P5 STG.E desc[UR18][R30.64], R23 ;  /* 0x000000171e005986 */ /* 0x0003e2000c101912 */
[----:B------:R-:W-:Y:S01]  /*5560*/  IADD3.X R91, R27, UR7, RZ, P6, !PT ;  /* 0x000000071b5b7c10 */ /* 0x000fe2000b7fe4ff */
[-C--:B0-----:R-:W-:Y:S01]  /*5570*/  FMUL R89, R34, R5.reuse ;  /* 0x0000000522597220 */ /* 0x081fe20000400000 */
[----:B------:R-:W-:Y:S01]  /*5580*/  IADD3 R24, P5, R24, UR23, RZ ;  /* 0x0000001718187c10 */ /* 0x000fe2000ffbe0ff */
[-C--:B------:R-:W-:Y:S01]  /*5590*/  FMUL R55, R55, R5.reuse ;  /* 0x0000000537377220 */ /* 0x080fe20000400000 */
[----:B------:R-:W-:Y:S01]  /*55a0*/  ISETP.GT.AND P1, PT, R21, 0x8, P1 ;  /* 0x000000081500780c */ /* 0x000fe20000f24270 */
[----:B------:R-:W-:Y:S01]  /*55b0*/  @P2 STG.E desc[UR18][R90.64], R33 ;  /* 0x000000215a002986 */ /* 0x000fe2000c101912 */
[----:B------:R-:W-:Y:S01]  /*55c0*/  IADD3.X R25, R25, UR21, RZ, P5, !PT ;  /* 0x0000001519197c10 */ /* 0x000fe2000affe4ff */
[-C--:B------:R-:W-:Y:S01]  /*55d0*/  FMUL R57, R57, R5.reuse ;  /* 0x0000000539397220 */ /* 0x080fe20000400000 */
[----:B------:R-:W-:Y:S01]  /*55e0*/  IADD3 R26, P5, R26, UR23, RZ ;  /* 0x000000171a1a7c10 */ /* 0x000fe2000ffbe0ff */
[-C--:B------:R-:W-:Y:S01]  /*55f0*/  FMUL R59, R59, R5.reuse ;  /* 0x000000053b3b7220 */ /* 0x080fe20000400000 */
[----:B------:R-:W-:Y:S01]  /*5600*/  ISETP.GT.AND P2, PT, R22, 0x18, PT ;  /* 0x000000181600780c */ /* 0x000fe20003f44270 */
[----:B------:R0:W-:Y:S01]  /*5610*/  @P3 STG.E desc[UR18][R24.64], R89 ;  /* 0x0000005918003986 */ /* 0x0001e2000c101912 */
[----:B------:R-:W-:Y:S01]  /*5620*/  IADD3.X R27, R27, UR21, RZ, P5, !PT ;  /* 0x000000151b1b7c10 */ /* 0x000fe2000affe4ff */
[-C--:B-1----:R-:W-:Y:S01]  /*5630*/  FMUL R23, R36, R5.reuse ;  /* 0x0000000524177220 */ /* 0x082fe20000400000 */
[----:B------:R-:W-:Y:S01]  /*5640*/  ISETP.GT.AND P5, PT, R21, RZ, P2 ;  /* 0x000000ff1500720c */ /* 0x000fe200017a4270 */
[-C--:B------:R-:W-:Y:S01]  /*5650*/  FMUL R61, R61, R5.reuse ;  /* 0x000000053d3d7220 */ /* 0x080fe20000400000 */
[----:B------:R-:W-:Y:S01]  /*5660*/  ISETP.GT.AND P3, PT, R22, 0x19, PT ;  /* 0x000000191600780c */ /* 0x000fe20003f64270 */
[----:B------:R1:W-:Y:S01]  /*5670*/  @P1 STG.E desc[UR18][R26.64], R35 ;  /* 0x000000231a001986 */ /* 0x0003e2000c101912 */
[----:B------:R-:W-:Y:S01]  /*5680*/  IADD3 R28, P6, R30, UR12, RZ ;  /* 0x0000000c1e1c7c10 */ /* 0x000fe2000ffde0ff */
[-C--:B------:R-:W-:Y:S01]  /*5690*/  FMUL R63, R63, R5.reuse ;  /* 0x000000053f3f7220 */ /* 0x080fe20000400000 */
[----:B------:R-:W-:Y:S01]  /*56a0*/  ISETP.GT.AND P1, PT, R21, RZ, P3 ;  /* 0x000000ff1500720c */ /* 0x000fe20001f24270 */
[-C--:B------:R-:W-:Y:S01]  /*56b0*/  FMUL R65, R65, R5.reuse ;  /* 0x0000000541417220 */ /* 0x080fe20000400000 */
[----:B------:R-:W-:Y:S01]  /*56c0*/  IADD3.X R29, R31, UR7, RZ, P6, !PT ;  /* 0x000000071f1d7c10 */ /* 0x000fe2000b7fe4ff */
[-C--:B0-----:R-:W-:Y:S01]  /*56d0*/  FMUL R89, R38, R5.reuse ;  /* 0x0000000526597220 */ /* 0x081fe20000400000 */
[----:B------:R-:W-:Y:S01]  /*56e0*/  IADD3 R32, P6, R90, UR12, RZ ;  /* 0x0000000c5a207c10 */ /* 0x000fe2000ffde0ff */
[-C--:B------:R-:W-:Y:S01]  /*56f0*/  FMUL R67, R67, R5.reuse ;  /* 0x0000000543437220 */ /* 0x080fe20000400000 */
[----:B------:R-:W-:Y:S01]  /*5700*/  ISETP.GT.AND P2, PT, R21, 0x8, P2 ;  /* 0x000000081500780c */ /* 0x000fe20001744270 */
[----:B------:R0:W-:Y:S01]  /*5710*/  @P5 STG.E desc[UR18][R28.64], R23 ;  /* 0x000000171c005986 */ /* 0x0001e2000c101912 */
[----:B------:R-:W-:Y:S01]  /*5720*/  IADD3.X R33, R91, UR7, RZ, P6, !PT ;  /* 0x000000075b217c10 */ /* 0x000fe2000b7fe4ff */
[-C--:B------:R-:W-:Y:S01]  /*5730*/  FMUL R69, R69, R5.reuse ;  /* 0x0000000545457220 */ /* 0x080fe20000400000 */
[----:B------:R-:W-:Y:S01]  /*5740*/  IADD3 R24, P5, R30, UR23, RZ ;  /* 0x000000171e187c10 */ /* 0x000fe2000ffbe0ff */
[-C--:B------:R-:W-:Y:S01]  /*5750*/  FMUL R71, R71, R5.reuse ;  /* 0x0000000547477220 */ /* 0x080fe20000400000 */
[----:B------:R-:W-:Y:S01]  /*5760*/  ISETP.GT.AND P3, PT, R21, 0x8, P3 ;  /* 0x000000081500780c */ /* 0x000fe20001f64270 */
[----:B------:R2:W-:Y:S01]  /*5770*/  @P1 STG.E desc[UR18][R32.64], R37 ;  /* 0x0000002520001986 */ /* 0x0005e2000c101912 */
[----:B------:R-:W-:Y:S01]  /*5780*/  IADD3.X R25, R31, UR21, RZ, P5, !PT ;  /* 0x000000151f197c10 */ /* 0x000fe2000affe4ff */
[-C--:B------:R-:W-:Y:S01]  /*5790*/  FMUL R73, R73, R5.reuse ;  /* 0x0000000549497220 */ /* 0x080fe20000400000 */
[----:B-1----:R-:W-:Y:S01]  /*57a0*/  IADD3 R26, P5, R90, UR23, RZ ;  /* 0x000000175a1a7c10 */ /* 0x002fe2000ffbe0ff */
[-C--:B------:R-:W-:Y:S01]  /*57b0*/  FMUL R75, R75, R5.reuse ;  /* 0x000000054b4b7220 */ /* 0x080fe20000400000 */
[----:B------:R-:W-:Y:S01]  /*57c0*/  ISETP.GT.AND P1, PT, R22, 0x20, PT ;  /* 0x000000201600780c */ /* 0x000fe20003f24270 */
[----:B------:R1:W-:Y:S01]  /*57d0*/  @P2 STG.E desc[UR18][R24.64], R89 ;  /* 0x0000005918002986 */ /* 0x0003e2000c101912 */
[----:B------:R-:W-:Y:S01]  /*57e0*/  IADD3.X R27, R91, UR21, RZ, P5, !PT ;  /* 0x000000155b1b7c10 */ /* 0x000fe2000affe4ff */
[-C--:B0-----:R-:W-:Y:S01]  /*57f0*/  FMUL R23, R40, R5.reuse ;  /* 0x0000000528177220 */ /* 0x081fe20000400000 */
[----:B------:R-:W-:Y:S01]  /*5800*/  ISETP.GT.AND P5, PT, R21, RZ, P1 ;  /* 0x000000ff1500720c */ /* 0x000fe20000fa4270 */
[-C--:B------:R-:W-:Y:S01]  /*5810*/  FMUL R77, R77, R5.reuse ;  /* 0x000000054d4d7220 */ /* 0x080fe20000400000 */
[----:B------:R-:W-:Y:S01]  /*5820*/  ISETP.GT.AND P2, PT, R22, 0x21, PT ;  /* 0x000000211600780c */ /* 0x000fe20003f44270 */
[----:B------:R0:W-:Y:S01]  /*5830*/  @P3 STG.E desc[UR18][R26.64], R39 ;  /* 0x000000271a003986 */ /* 0x0001e2000c101912 */
[----:B------:R-:W-:Y:S01]  /*5840*/  IADD3 R30, P6, R28, UR12, RZ ;  /* 0x0000000c1c1e7c10 */ /* 0x000fe2000ffde0ff */
[-C--:B--2---:R-:W-:Y:S01]  /*5850*/  FMUL R37, R42, R5.reuse ;  /* 0x000000052a257220 */ /* 0x084fe20000400000 */
        /* <DEDUP_REMOVED lines=11> */
[----:B------:R-:W-:Y:S01]  /*5910*/  FMUL R87, R87, R5 ;  /* 0x0000000557577220 */ /* 0x000fe20000400000 */
[----:B------:R-:W-:Y:S01]  /*5920*/  ISETP.GT.AND P2, PT, R21, 0x8, P2 ;  /* 0x000000081500780c */ /* 0x000fe20001744270 */
[----:B------:R-:W-:Y:S01]  /*5930*/  @P3 STG.E desc[UR18][R34.64], R41 ;  /* 0x0000002922003986 */ /* 0x000fe2000c101912 */
[----:B------:R-:W-:-:S02]  /*5940*/  IADD3.X R25, R29, UR21, RZ, P5, !PT ;  /* 0x000000151d197c10 */ /* 0x000fc4000affe4ff */
[----:B0-----:R-:W-:Y:S02]  /*5950*/  IADD3 R26, P5, R32, UR23, RZ ;  /* 0x00000017201a7c10 */ /* 0x001fe4000ffbe0ff */
[----:B------:R-:W-:Y:S01]  /*5960*/  ISETP.GT.AND P3, PT, R22, 0x28, PT ;  /* 0x000000281600780c */ /* 0x000fe20003f64270 */
[----:B------:R0:W-:Y:S01]  /*5970*/  @P1 STG.E desc[UR18][R24.64], R37 ;  /* 0x0000002518001986 */ /* 0x0001e2000c101912 */
[----:B------:R-:W-:Y:S01]  /*5980*/  IADD3.X R27, R33, UR21, RZ, P5, !PT ;  /* 0x00000015211b7c10 */ /* 0x000fe2000affe4ff */
[----:B--2---:R-:W-:Y:S01]  /*5990*/  FMUL R23, R44, R5 ;  /* 0x000000052c177220 */ /* 0x004fe20000400000 */
[----:B------:R-:W-:Y:S02]  /*59a0*/  ISETP.GT.AND P5, PT, R21, RZ, P3 ;  /* 0x000000ff1500720c */ /* 0x000fe40001fa4270 */
[----:B------:R-:W-:Y:S01]  /*59b0*/  ISETP.GT.AND P1, PT, R22, 0x29, PT ;  /* 0x000000291600780c */ /* 0x000fe20003f24270 */
[----:B------:R1:W-:Y:S01]  /*59c0*/  @P2 STG.E desc[UR18][R26.64], R43 ;  /* 0x0000002b1a002986 */ /* 0x0003e2000c101912 */
[----:B------:R-:W-:-:S02]  /*59d0*/  IADD3 R28, P6, R30, UR12, RZ ;  /* 0x0000000c1e1c7c10 */ /* 0x000fc4000ffde0ff */
[----:B------:R-:W-:Y:S02]  /*59e0*/  ISETP.GT.AND P2, PT, R21, RZ, P1 ;  /* 0x000000ff1500720c */ /* 0x000fe40000f44270 */
[----:B------:R-:W-:Y:S01]  /*59f0*/  IADD3.X R29, R31, UR7, RZ, P6, !PT ;  /* 0x000000071f1d7c10 */ /* 0x000fe2000b7fe4ff */
[----:B0-----:R-:W-:Y:S01]  /*5a00*/  FMUL R37, R46, R5 ;  /* 0x000000052e257220 */ /* 0x001fe20000400000 */
[----:B------:R-:W-:Y:S02]  /*5a10*/  IADD3 R32, P6, R34, UR12, RZ ;  /* 0x0000000c22207c10 */ /* 0x000fe4000ffde0ff */
[----:B------:R-:W-:Y:S01]  /*5a20*/  ISETP.GT.AND P3, PT, R21, 0x8, P3 ;  /* 0x000000081500780c */ /* 0x000fe20001f64270 */
[----:B------:R0:W-:Y:S01]  /*5a30*/  @P5 STG.E desc[UR18][R28.64], R23 ;  /* 0x000000171c005986 */ /* 0x0001e2000c101912 */
[----:B------:R-:W-:Y:S02]  /*5a40*/  IADD3.X R33, R35, UR7, RZ, P6, !PT ;  /* 0x0000000723217c10 */ /* 0x000fe4000b7fe4ff */
[----:B------:R-:W-:-:S02]  /*5a50*/  IADD3 R24, P5, R30, UR23, RZ ;  /* 0x000000171e187c10 */ /* 0x000fc4000ffbe0ff */
[----:B------:R-:W-:Y:S01]  /*5a60*/  ISETP.GT.AND P1, PT, R21, 0x8, P1 ;  /* 0x000000081500780c */ /* 0x000fe20000f24270 */
[----:B------:R-:W-:Y:S01]  /*5a70*/  @P2 STG.E desc[UR18][R32.64], R45 ;  /* 0x0000002d20002986 */ /* 0x000fe2000c101912 */
[----:B------:R-:W-:Y:S02]  /*5a80*/  IADD3.X R25, R31, UR21, RZ, P5, !PT ;  /* 0x000000151f197c10 */ /* 0x000fe4000affe4ff */
[----:B-1----:R-:W-:Y:S02]  /*5a90*/  IADD3 R26, P5, R34, UR23, RZ ;  /* 0x00000017221a7c10 */ /* 0x002fe4000ffbe0ff */
[----:B------:R-:W-:Y:S01]  /*5aa0*/  ISETP.GT.AND P2, PT, R22, 0x30, PT ;  /* 0x000000301600780c */ /* 0x000fe20003f44270 */
[----:B------:R1:W-:Y:S01]  /*5ab0*/  @P3 STG.E desc[UR18][R24.64], R37 ;  /* 0x0000002518003986 */ /* 0x0003e2000c101912 */
[----:B------:R-:W-:Y:S01]  /*5ac0*/  IADD3.X R27, R35, UR21, RZ, P5, !PT ;  /* 0x00000015231b7c10 */ /* 0x000fe2000affe4ff */
[----:B0-----:R-:W-:Y:S01]  /*5ad0*/  FMUL R23, R48, R5 ;  /* 0x0000000530177220 */ /* 0x001fe20000400000 */
[----:B------:R-:W-:-:S02]  /*5ae0*/  ISETP.GT.AND P5, PT, R21, RZ, P2 ;  /* 0x000000ff1500720c */ /* 0x000fc400017a4270 */
[----:B------:R-:W-:Y:S01]  /*5af0*/  ISETP.GT.AND P3, PT, R22, 0x31, PT ;  /* 0x000000311600780c */ /* 0x000fe20003f64270 */
[----:B------:R0:W-:Y:S01]  /*5b00*/  @P1 STG.E desc[UR18][R26.64], R47 ;  /* 0x0000002f1a001986 */ /* 0x0001e2000c101912 */
[----:B------:R-:W-:Y:S02]  /*5b10*/  IADD3 R30, P6, R28, UR12, RZ ;  /* 0x0000000c1c1e7c10 */ /* 0x000fe4000ffde0ff */
[----:B------:R-:W-:Y:S02]  /*5b20*/  ISETP.GT.AND P1, PT, R21, RZ, P3 ;  /* 0x000000ff1500720c */ /* 0x000fe40001f24270 */
[----:B------:R-:W-:Y:S01]  /*5b30*/  IADD3.X R31, R29, UR7, RZ, P6, !PT ;  /* 0x000000071d1f7c10 */ /* 0x000fe2000b7fe4ff */
[----:B-1----:R-:W-:Y:S01]  /*5b40*/  FMUL R37, R50, R5 ;  /* 0x0000000532257220 */ /* 0x002fe20000400000 */
[----:B------:R-:W-:Y:S02]  /*5b50*/  IADD3 R34, P6, R32, UR12, RZ ;  /* 0x0000000c20227c10 */ /* 0x000fe4000ffde0ff */
[----:B------:R-:W-:Y:S01]  /*5b60*/  ISETP.GT.AND P2, PT, R21, 0x8, P2 ;  /* 0x000000081500780c */ /* 0x000fe20001744270 */
[----:B------:R1:W-:Y:S01]  /*5b70*/  @P5 STG.E desc[UR18][R30.64], R23 ;  /* 0x000000171e005986 */ /* 0x0003e2000c101912 */
[----:B------:R-:W-:-:S02]  /*5b80*/  IADD3.X R35, R33, UR7, RZ, P6, !PT ;  /* 0x0000000721237c10 */ /* 0x000fc4000b7fe4ff */
[----:B------:R-:W-:Y:S02]  /*5b90*/  IADD3 R24, P5, R28, UR23, RZ ;  /* 0x000000171c187c10 */ /* 0x000fe4000ffbe0ff */
[----:B------:R-:W-:Y:S01]  /*5ba0*/  ISETP.GT.AND P3, PT, R21, 0x8, P3 ;  /* 0x000000081500780c */ /* 0x000fe20001f64270 */
[----:B------:R-:W-:Y:S01]  /*5bb0*/  @P1 STG.E desc[UR18][R34.64], R49 ;  /* 0x0000003122001986 */ /* 0x000fe2000c101912 */
[----:B------:R-:W-:Y:S02]  /*5bc0*/  IADD3.X R25, R29, UR21, RZ, P5, !PT ;  /* 0x000000151d197c10 */ /* 0x000fe4000affe4ff */
[----:B0-----:R-:W-:Y:S02]  /*5bd0*/  IADD3 R26, P5, R32, UR23, RZ ;  /* 0x00000017201a7c10 */ /* 0x001fe4000ffbe0ff */
[----:B------:R-:W-:Y:S01]  /*5be0*/  ISETP.GT.AND P1, PT, R22, 0x38, PT ;  /* 0x000000381600780c */ /* 0x000fe20003f24270 */
[----:B------:R0:W-:Y:S01]  /*5bf0*/  @P2 STG.E desc[UR18][R24.64], R37 ;  /* 0x0000002518002986 */ /* 0x0001e2000c101912 */
[----:B------:R-:W-:Y:S01]  /*5c00*/  IADD3.X R27, R33, UR21, RZ, P5, !PT ;  /* 0x00000015211b7c10 */ /* 0x000fe2000affe4ff */
[----:B-1----:R-:W-:Y:S01]  /*5c10*/  FMUL R23, R52, R5 ;  /* 0x0000000534177220 */ /* 0x002fe20000400000 */
[----:B------:R-:W-:-:S02]  /*5c20*/  ISETP.GT.AND P5, PT, R21, RZ, P1 ;  /* 0x000000ff1500720c */ /* 0x000fc40000fa4270 */
[----:B------:R-:W-:Y:S01]  /*5c30*/  ISETP.GT.AND P2, PT, R22, 0x39, PT ;  /* 0x000000391600780c */ /* 0x000fe20003f44270 */
[----:B------:R1:W-:Y:S01]  /*5c40*/  @P3 STG.E desc[UR18][R26.64], R51 ;  /* 0x000000331a003986 */ /* 0x0003e2000c101912 */
[----:B------:R-:W-:Y:S02]  /*5c50*/  IADD3 R28, P6, R30, UR12, RZ ;  /* 0x0000000c1e1c7c10 */ /* 0x000fe4000ffde0ff */
[----:B------:R-:W-:Y:S02]  /*5c60*/  ISETP.GT.AND P3, PT, R21, RZ, P2 ;  /* 0x000000ff1500720c */ /* 0x000fe40001764270 */
[----:B------:R-:W-:Y:S01]  /*5c70*/  IADD3.X R29, R31, UR7, RZ, P6, !PT ;  /* 0x000000071f1d7c10 */ /* 0x000fe2000b7fe4ff */
[----:B0-----:R-:W-:Y:S01]  /*5c80*/  FMUL R37, R54, R5 ;  /* 0x0000000536257220 */ /* 0x001fe20000400000 */
        /* <DEDUP_REMOVED lines=123> */
[----:B------:R-:W-:-:S02]  /*6440*/  IADD3 R24, P5, R30, UR23, RZ ;  /* 0x000000171e187c10 */ /* 0x000fc4000ffbe0ff */
[----:B------:R-:W-:Y:S02]  /*6450*/  IADD3.X R33, R35, UR7, RZ, P6, !PT ;  /* 0x0000000723217c10 */ /* 0x000fe4000b7fe4ff */
[----:B------:R-:W-:Y:S02]  /*6460*/  ISETP.GT.AND P2, PT, R21, 0x8, P2 ;  /* 0x000000081500780c */ /* 0x000fe40001744270 */
[----:B------:R-:W-:Y:S01]  /*6470*/  IADD3.X R25, R31, UR21, RZ, P5, !PT ;  /* 0x000000151f197c10 */ /* 0x000fe2000affe4ff */
[----:B------:R-:W-:Y:S01]  /*6480*/  @P3 STG.E desc[UR18][R32.64], R77 ;  /* 0x0000004d20003986 */ /* 0x000fe2000c101912 */
[----:B-1----:R-:W-:Y:S02]  /*6490*/  IADD3 R26, P5, R34, UR23, RZ ;  /* 0x00000017221a7c10 */ /* 0x002fe4000ffbe0ff */
[----:B------:R-:W-:Y:S01]  /*64a0*/  ISETP.GT.AND P3, PT, R22, 0x70, PT ;  /* 0x000000701600780c */ /* 0x000fe20003f64270 */
[----:B------:R1:W-:Y:S01]  /*64b0*/  @P1 STG.E desc[UR18][R24.64], R37 ;  /* 0x0000002518001986 */ /* 0x0003e2000c101912 */
[----:B------:R-:W-:Y:S01]  /*64c0*/  IADD3.X R27, R35, UR21, RZ, P5, !PT ;  /* 0x00000015231b7c10 */ /* 0x000fe2000affe4ff */
[----:B0-----:R-:W-:Y:S01]  /*64d0*/  FMUL R23, R80, R5 ;  /* 0x0000000550177220 */ /* 0x001fe20000400000 */
[----:B------:R-:W-:-:S02]  /*64e0*/  ISETP.GT.AND P1, PT, R22, 0x71, PT ;  /* 0x000000711600780c */ /* 0x000fc40003f24270 */
[C---:B------:R-:W-:Y:S01]  /*64f0*/  ISETP.GT.AND P5, PT, R21.reuse, RZ, P3 ;  /* 0x000000ff1500720c */ /* 0x040fe20001fa4270 */
[----:B------:R0:W-:Y:S01]  /*6500*/  @P2 STG.E desc[UR18][R26.64], R79 ;  /* 0x0000004f1a002986 */ /* 0x0001e2000c101912 */
[----:B------:R-:W-:Y:S02]  /*6510*/  IADD3 R30, P6, R28, UR12, RZ ;  /* 0x0000000c1c1e7c10 */ /* 0x000fe4000ffde0ff */
[----:B------:R-:W-:Y:S02]  /*6520*/  ISETP.GT.AND P2, PT, R21, RZ, P1 ;  /* 0x000000ff1500720c */ /* 0x000fe40000f44270 */
[----:B------:R-:W-:Y:S01]  /*6530*/  IADD3.X R31, R29, UR7, RZ, P6, !PT ;  /* 0x000000071d1f7c10 */ /* 0x000fe2000b7fe4ff */
[----:B-1----:R-:W-:Y:S01]  /*6540*/  FMUL R37, R82, R5 ;  /* 0x0000000552257220 */ /* 0x002fe20000400000 */
[----:B------:R-:W-:Y:S02]  /*6550*/  IADD3 R34, P6, R32, UR12, RZ ;  /* 0x0000000c20227c10 */ /* 0x000fe4000ffde0ff */
[----:B------:R-:W-:-:S02]  /*6560*/  ISETP.GT.AND P3, PT, R21, 0x8, P3 ;  /* 0x000000081500780c */ /* 0x000fc40001f64270 */
[----:B------:R-:W-:Y:S01]  /*6570*/  IADD3.X R35, R33, UR7, RZ, P6, !PT ;  /* 0x0000000721237c10 */ /* 0x000fe2000b7fe4ff */
[----:B------:R1:W-:Y:S01]  /*6580*/  @P5 STG.E desc[UR18][R30.64], R23 ;  /* 0x000000171e005986 */ /* 0x0003e2000c101912 */
[----:B------:R-:W-:Y:S02]  /*6590*/  ISETP.GT.AND P5, PT, R21, 0x8, P1 ;  /* 0x000000081500780c */ /* 0x000fe40000fa4270 */
[----:B------:R-:W-:Y:S01]  /*65a0*/  IADD3 R24, P1, R28, UR23, RZ ;  /* 0x000000171c187c10 */ /* 0x000fe2000ff3e0ff */
[----:B------:R-:W-:Y:S01]  /*65b0*/  @P2 STG.E desc[UR18][R34.64], R81 ;  /* 0x0000005122002986 */ /* 0x000fe2000c101912 */
[----:B0-----:R-:W-:Y:S02]  /*65c0*/  IADD3 R26, P2, R32, UR23, RZ ;  /* 0x00000017201a7c10 */ /* 0x001fe4000ff5e0ff */
[----:B------:R-:W-:Y:S02]  /*65d0*/  IADD3.X R25, R29, UR21, RZ, P1, !PT ;  /* 0x000000151d197c10 */ /* 0x000fe40008ffe4ff */
[----:B------:R-:W-:-:S02]  /*65e0*/  IADD3.X R27, R33, UR21, RZ, P2, !PT ;  /* 0x00000015211b7c10 */ /* 0x000fc400097fe4ff */
[C---:B------:R-:W-:Y:S01]  /*65f0*/  ISETP.GT.AND P2, PT, R22.reuse, 0x78, PT ;  /* 0x000000781600780c */ /* 0x040fe20003f44270 */
[----:B------:R-:W-:Y:S01]  /*6600*/  @P3 STG.E desc[UR18][R24.64], R37 ;  /* 0x0000002518003986 */ /* 0x000fe2000c101912 */
[----:B------:R-:W-:Y:S02]  /*6610*/  ISETP.GT.AND P1, PT, R22, 0x79, PT ;  /* 0x000000791600780c */ /* 0x000fe40003f24270 */
[----:B------:R-:W-:Y:S01]  /*6620*/  IADD3 R22, P6, R30, UR12, RZ ;  /* 0x0000000c1e167c10 */ /* 0x000fe2000ffde0ff */
[----:B------:R0:W-:Y:S01]  /*6630*/  @P5 STG.E desc[UR18][R26.64], R83 ;  /* 0x000000531a005986 */ /* 0x0001e2000c101912 */
[----:B------:R-:W-:Y:S02]  /*6640*/  IADD3 R28, P3, R34, UR12, RZ ;  /* 0x0000000c221c7c10 */ /* 0x000fe4000ff7e0ff */
[----:B------:R-:W-:Y:S02]  /*6650*/  ISETP.GT.AND P5, PT, R21, RZ, P2 ;  /* 0x000000ff1500720c */ /* 0x000fe400017a4270 */
[----:B-1----:R-:W-:-:S02]  /*6660*/  IADD3.X R23, R31, UR7, RZ, P6, !PT ;  /* 0x000000071f177c10 */ /* 0x002fc4000b7fe4ff */
[----:B------:R-:W-:Y:S02]  /*6670*/  ISETP.GT.AND P6, PT, R21, RZ, P1 ;  /* 0x000000ff1500720c */ /* 0x000fe40000fc4270 */
[----:B------:R-:W-:Y:S02]  /*6680*/  IADD3.X R29, R35, UR7, RZ, P3, !PT ;  /* 0x00000007231d7c10 */ /* 0x000fe40009ffe4ff */
[C---:B------:R-:W-:Y:S01]  /*6690*/  ISETP.GT.AND P2, PT, R21.reuse, 0x8, P2 ;  /* 0x000000081500780c */ /* 0x040fe20001744270 */
[-C--:B0-----:R-:W-:Y:S01]  /*66a0*/  FMUL R27, R86, R5.reuse ;  /* 0x00000005561b7220 */ /* 0x081fe20000400000 */
[----:B------:R-:W-:Y:S02]  /*66b0*/  IADD3 R30, P3, R30, UR23, RZ ;  /* 0x000000171e1e7c10 */ /* 0x000fe4000ff7e0ff */
[----:B------:R-:W-:Y:S01]  /*66c0*/  ISETP.GT.AND P1, PT, R21, 0x8, P1 ;  /* 0x000000081500780c */ /* 0x000fe20000f24270 */
[----:B------:R-:W-:Y:S01]  /*66d0*/  FMUL R21, R84, R5 ;  /* 0x0000000554157220 */ /* 0x000fe20000400000 */
[----:B------:R-:W-:-:S02]  /*66e0*/  IADD3.X R31, R31, UR21, RZ, P3, !PT ;  /* 0x000000151f1f7c10 */ /* 0x000fc40009ffe4ff */
[----:B------:R-:W-:Y:S02]  /*66f0*/  IADD3 R24, P3, R34, UR23, RZ ;  /* 0x0000001722187c10 */ /* 0x000fe4000ff7e0ff */
[----:B------:R0:W-:Y:S02]  /*6700*/  @P5 STG.E desc[UR18][R22.64], R21 ;  /* 0x0000001516005986 */ /* 0x0001e4000c101912 */
[----:B------:R-:W-:Y:S02]  /*6710*/  IADD3.X R25, R35, UR21, RZ, P3, !PT ;  /* 0x0000001523197c10 */ /* 0x000fe40009ffe4ff */
[----:B------:R0:W-:Y:S04]  /*6720*/  @P6 STG.E desc[UR18][R28.64], R85 ;  /* 0x000000551c006986 */ /* 0x0001e8000c101912 */
[----:B------:R0:W-:Y:S04]  /*6730*/  @P2 STG.E desc[UR18][R30.64], R27 ;  /* 0x0000001b1e002986 */ /* 0x0001e8000c101912 */
[----:B------:R0:W-:Y:S02]  /*6740*/  @P1 STG.E desc[UR18][R24.64], R87 ;  /* 0x0000005718001986 */ /* 0x0001e4000c101912 */
.L_x_153:
[----:B------:R-:W-:Y:S05]  /*6750*/  BSYNC B0 ;  /* 0x0000000000007941 */ /* 0x000fea0003800000 */
.L_x_25:
[----:B------:R-:W-:Y:S01]  /*6760*/  IADD3 R2, P1, R2, UR14, RZ ;  /* 0x0000000e02027c10 */ /* 0x000fe2000ff3e0ff */
[----:B------:R-:W-:Y:S01]  /*6770*/  ULDC.64 UR8, c[0x0][0x750] ;  /* 0x0001d40000087ab9 */ /* 0x000fe20000000a00 */
[----:B0--3--:R-:W-:Y:S01]  /*6780*/  PRMT R22, RZ, 0x7610, R22 ;  /* 0x00007610ff167816 */ /* 0x009fe20000000016 */
[----:B------:R-:W-:Y:S01]  /*6790*/  IMAD.MOV.U32 R21, RZ, RZ, -0x1 ;  /* 0xffffffffff157424 */ /* 0x000fe200078e00ff */
[----:B------:R-:W-:Y:S01]  /*67a0*/  IADD3.X R3, R3, UR4, RZ, P1, !PT ;  /* 0x0000000403037c10 */ /* 0x000fe20008ffe4ff */
[----:B------:R-:W-:Y:S01]  /*67b0*/  IMAD.MOV.U32 R23, RZ, RZ, -0x1 ;  /* 0xffffffffff177424 */ /* 0x000fe200078e00ff */
[----:B------:R-:W-:-:S04]  /*67c0*/  ISETP.GE.U32.AND P1, PT, R2, UR8, PT ;  /* 0x0000000802007c0c */ /* 0x000fc8000bf26070 */
[----:B------:R-:W-:-:S13]  /*67d0*/  ISETP.GE.U32.AND.EX P1, PT, R3, UR9, PT, P1 ;  /* 0x0000000903007c0c */ /* 0x000fda000bf26110 */
[----:B------:R-:W-:Y:S05]  /*67e0*/  @P1 BRA `(.L_x_154) ;  /* 0x0000000400481947 */ /* 0x000fea0003800000 */
[----:B------:R-:W0:Y:S01]  /*67f0*/  LDC.64 R26, c[0x0][0x728] ;  /* 0x0001ca00ff1a7b82 */ /* 0x000e220000000a00 */
[----:B------:R-:W3:Y:S01]  /*6800*/  S2R R34, SR_CTAID.X ;  /* 0x0000000000227919 */ /* 0x000ee20000002500 */
[----:B------:R-:W-:Y:S02]  /*6810*/  IMAD.MOV.U32 R24, RZ, RZ, R2 ;  /* 0x000000ffff187224 */ /* 0x000fe400078e0002 */
[----:B------:R-:W-:Y:S01]  /*6820*/  IMAD.MOV.U32 R25, RZ, RZ, R3 ;  /* 0x000000ffff197224 */ /* 0x000fe200078e0003 */
[----:B------:R-:W0:Y:S03]  /*6830*/  S2R R35, SR_CTAID.Y ;  /* 0x0000000000237919 */ /* 0x000e260000002600 */
[----:B------:R-:W1:Y:S08]  /*6840*/  LDC R30, c[0x0][0x730] ;  /* 0x0001cc00ff1e7b82 */ /* 0x000e700000000800 */
[----:B------:R-:W1:Y:S01]  /*6850*/  LDC.64 R32, c[0x0][0x720] ;  /* 0x0001c800ff207b82 */ /* 0x000e620000000a00 */
[----:B0-----:R-:W-:-:S04]  /*6860*/  ISETP.NE.U32.AND P1, PT, R26, RZ, PT ;  /* 0x000000ff1a00720c */ /* 0x001fc80003f25070 */
[----:B------:R-:W-:-:S13]  /*6870*/  ISETP.NE.AND.EX P1, PT, R27, RZ, PT, P1 ;  /* 0x000000ff1b00720c */ /* 0x000fda0003f25310 */
[----:B-1-3--:R-:W-:Y:S05]  /*6880*/  @!P1 BRA `(.L_x_155) ;  /* 0x0000000000289947 */ /* 0x00afea0003800000 */
        /* <DEDUP_REMOVED lines=10> */
.L_x_155:
[-CC-:B------:R-:W-:Y:S01]  /*6930*/  SHF.R.U64 R28, R24, R30.reuse, R25.reuse ;  /* 0x0000001e181c7219 */ /* 0x180fe20000001219 */
[----:B------:R-:W0:Y:S01]  /*6940*/  LDC.64 R36, c[0x0][0x740] ;  /* 0x0001d000ff247b82 */ /* 0x000e220000000a00 */
[----:B------:R-:W-:Y:S01]  /*6950*/  SHF.R.U32.HI R20, RZ, R30, R25 ;  /* 0x0000001eff147219 */ /* 0x000fe20000011619 */
[----:B------:R-:W-:Y:S01]  /*6960*/  ULDC UR8, c[0x0][0x150] ;  /* 0x0000540000087ab9 */ /* 0x000fe20000000800 */
[----:B------:R-:W-:Y:S02]  /*6970*/  IADD3 R23, P1, RZ, -R28, RZ ;  /* 0x8000001cff177210 */ /* 0x000fe40007f3e0ff */
[----:B------:R-:W-:-:S03]  /*6980*/  I2FP.F32.U32 R25, R34 ;  /* 0x0000002200197245 */ /* 0x000fc60000201000 */
[----:B------:R-:W1:Y:S01]  /*6990*/  LDC R24, c[0x0][0x718] ;  /* 0x0001c600ff187b82 */ /* 0x000e620000000800 */
[----:B------:R-:W-:Y:S02]  /*69a0*/  IMAD.X R21, RZ, RZ, ~R20, P1 ;  /* 0x000000ffff157224 */ /* 0x000fe400008e0e14 */
[----:B------:R-:W-:Y:S01]  /*69b0*/  FMUL R25, R25, UR8 ;  /* 0x0000000819197c20 */ /* 0x000fe20008400000 */
[----:B------:R-:W-:Y:S01]  /*69c0*/  ULDC UR8, c[0x0][0x154] ;  /* 0x0000550000087ab9 */ /* 0x000fe20000000800 */
[-C--:B------:R-:W-:Y:S02]  /*69d0*/  IMAD R22, R21, R32.reuse, RZ ;  /* 0x0000002015167224 */ /* 0x080fe400078e02ff */
[C---:B------:R-:W-:Y:S01]  /*69e0*/  IMAD.WIDE.U32 R20, R23.reuse, R32, R2 ;  /* 0x0000002017147225 */ /* 0x040fe200078e0002 */
[----:B------:R-:W3:Y:S01]  /*69f0*/  LDC R30, c[0x0][0x708] ;  /* 0x0001c200ff1e7b82 */ /* 0x000ee20000000800 */
[----:B------:R-:W2:Y:S02]  /*6a00*/  F2I.U32.TRUNC.NTZ R25, R25 ;  /* 0x0000001900197305 */ /* 0x000ea4000020f000 */
[----:B------:R-:W-:Y:S01]  /*6a10*/  IMAD R23, R23, R33, R22 ;  /* 0x0000002117177224 */ /* 0x000fe200078e0216 */
[----:B------:R-:W-:-:S03]  /*6a20*/  I2FP.F32.U32 R22, R35 ;  /* 0x0000002300167245 */ /* 0x000fc60000201000 */
[----:B------:R-:W-:Y:S01]  /*6a30*/  IMAD.IADD R21, R21, 0x1, R23 ;  /* 0x0000000115157824 */ /* 0x000fe200078e0217 */
[----:B------:R-:W4:Y:S01]  /*6a40*/  LDC R33, c[0x0][0x758] ;  /* 0x0001d600ff217b82 */ /* 0x000f220000000800 */
[----:B0-----:R-:W-:Y:S01]  /*6a50*/  ISETP.NE.U32.AND P1, PT, R36, RZ, PT ;  /* 0x000000ff2400720c */ /* 0x001fe20003f25070 */
[----:B------:R-:W-:-:S03]  /*6a60*/  FMUL R22, R22, UR8 ;  /* 0x0000000816167c20 */ /* 0x000fc60008400000 */
[----:B------:R-:W-:-:S03]  /*6a70*/  ISETP.NE.AND.EX P1, PT, R37, RZ, PT, P1 ;  /* 0x000000ff2500720c */ /* 0x000fc60003f25310 */
[----:B------:R-:W0:Y:S01]  /*6a80*/  LDC R27, c[0x0][0x144] ;  /* 0x00005100ff1b7b82 */ /* 0x000e220000000800 */
[-C--:B-1----:R-:W-:Y:S01]  /*6a90*/  SHF.R.U64 R26, R20, R24.reuse, R21 ;  /* 0x00000018141a7219 */ /* 0x082fe20000001215 */
[----:B--2---:R-:W-:Y:S01]  /*6aa0*/  IMAD.MOV R25, RZ, RZ, -R25 ;  /* 0x000000ffff197224 */ /* 0x004fe200078e0a19 */
[----:B------:R-:W-:-:S05]  /*6ab0*/  SHF.R.U32.HI R21, RZ, R24, R21 ;  /* 0x00000018ff157219 */ /* 0x000fca0000011615 */
[----:B------:R-:W1:Y:S01]  /*6ac0*/  LDC R32, c[0x0][0x148] ;  /* 0x00005200ff207b82 */ /* 0x000e620000000800 */
[-CC-:B---3--:R-:W-:Y:S02]  /*6ad0*/  SHF.R.U64 R29, R26, R30.reuse, R21.reuse ;  /* 0x0000001e1a1d7219 */ /* 0x188fe40000001215 */
[----:B------:R-:W-:Y:S02]  /*6ae0*/  SHF.R.U32.HI R20, RZ, R30, R21 ;  /* 0x0000001eff147219 */ /* 0x000fe40000011615 */
[----:B------:R2:W3:Y:S03]  /*6af0*/  F2I.U32.TRUNC.NTZ R30, R22 ;  /* 0x00000016001e7305 */ /* 0x0004e6000020f000 */
[----:B------:R-:W1:Y:S01]  /*6b00*/  LDC R38, c[0x0][0x748] ;  /* 0x0001d200ff267b82 */ /* 0x000e620000000800 */
[-CC-:B----4-:R-:W-:Y:S02]  /*6b10*/  SHF.R.U64 R31, R29, R33.reuse, R20.reuse ;  /* 0x000000211d1f7219 */ /* 0x190fe40000001214 */
[----:B------:R-:W-:-:S03]  /*6b20*/  SHF.R.U32.HI R21, RZ, R33, R20 ;  /* 0x00000021ff157219 */ /* 0x000fc60000011614 */
[----:B------:R-:W-:Y:S02]  /*6b30*/  IMAD.MOV.U32 R20, RZ, RZ, R31 ;  /* 0x000000ffff147224 */ /* 0x000fe400078e001f */
[----:B------:R-:W4:Y:S01]  /*6b40*/  LDC R39, c[0x0][0x738] ;  /* 0x0001ce00ff277b82 */ /* 0x000f220000000800 */
[----:B0-----:R-:W-:-:S07]  /*6b50*/  IMAD R33, R27, R25, R34 ;  /* 0x000000191b217224 */ /* 0x001fce00078e0222 */
[----:B------:R-:W0:Y:S08]  /*6b60*/  LDC R40, c[0x0][0x710] ;  /* 0x0001c400ff287b82 */ /* 0x000e300000000800 */
[----:B------:R-:W0:Y:S01]  /*6b70*/  LDC R41, c[0x0][0x700] ;  /* 0x0001c000ff297b82 */ /* 0x000e220000000800 */
[----:B-123--:R-:W-:Y:S05]  /*6b80*/  @!P1 BRA `(.L_x_156) ;  /* 0x0000000000289947 */ /* 0x00efea0003800000 */
[----:B------:R-:W1:Y:S02]  /*6b90*/  LDC R20, c[0x0][0x74c] ;  /* 0x0001d300ff147b82 */ /* 0x000e640000000800 */
[----:B-1----:R-:W-:-:S05]  /*6ba0*/  IADD3 R25, P1, R31, R20, RZ ;  /* 0x000000141f197210 */ /* 0x002fca0007f3e0ff */
        /* <DEDUP_REMOVED lines=8> */
.L_x_156:
[----:B------:R-:W-:Y:S01]  /*6c30*/  SHF.R.U64 R20, R20, R38, R21 ;  /* 0x0000002614147219 */ /* 0x000fe20000001215 */
[----:B------:R-:W-:Y:S01]  /*6c40*/  IMAD.MOV R30, RZ, RZ, -R30 ;  /* 0x000000ffff1e7224 */ /* 0x000fe200078e0a1e */
[----:B------:R-:W-:Y:S02]  /*6c50*/  LOP3.LUT R21, R29, R14, RZ, 0xc0, !PT ;  /* 0x0000000e1d157212 */ /* 0x000fe400078ec0ff */
[----:B------:R-:W-:Y:S01]  /*6c60*/  LOP3.LUT R26, R26, R15, RZ, 0xc0, !PT ;  /* 0x0000000f1a1a7212 */ /* 0x000fe200078ec0ff */
[----:B------:R-:W-:Y:S02]  /*6c70*/  IMAD.MOV R22, RZ, RZ, -R20 ;  /* 0x000000ffff167224 */ /* 0x000fe400078e0a14 */
[----:B------:R-:W-:Y:S02]  /*6c80*/  IMAD R20, R8, R20, R21 ;  /* 0x0000001408147224 */ /* 0x000fe400078e0215 */
[----:B------:R-:W-:Y:S02]  /*6c90*/  @P4 IMAD R33, R32, R30, R35 ;  /* 0x0000001e20214224 */ /* 0x000fe400078e0223 */
[----:B----4-:R-:W-:-:S02]  /*6ca0*/  IMAD R21, R22, R39, R31 ;  /* 0x0000002716157224 */ /* 0x010fc400078e021f */
[----:B0-----:R-:W-:Y:S02]  /*6cb0*/  IMAD R20, R20, R40, R33 ;  /* 0x0000002814147224 */ /* 0x001fe400078e0221 */
[----:B------:R-:W-:Y:S02]  /*6cc0*/  IMAD R23, R21, R41, R26 ;  /* 0x0000002915177224 */ /* 0x000fe400078e021a */
[----:B------:R-:W-:-:S03]  /*6cd0*/  IMAD.MOV.U32 R22, RZ, RZ, 0x1 ;  /* 0x00000001ff167424 */ /* 0x000fc600078e00ff */
[----:B------:R-:W-:Y:S02]  /*6ce0*/  SEL R21, R23, R20, !P4 ;  /* 0x0000001417157207 */ /* 0x000fe40006000000 */
[----:B------:R-:W-:Y:S01]  /*6cf0*/  SEL R20, R20, R23, !P4 ;  /* 0x0000001714147207 */ /* 0x000fe20006000000 */
[----:B------:R-:W-:-:S07]  /*6d00*/  IMAD.MOV.U32 R23, RZ, RZ, R28 ;  /* 0x000000ffff177224 */ /* 0x000fce00078e001c */
.L_x_154:
[----:B------:R-:W-:Y:S01]  /*6d10*/  IMAD.IADD R16, R17, 0x1, R16 ;  /* 0x0000000111107824 */ /* 0x000fe200078e0210 */
[----:B------:R-:W-:-:S04]  /*6d20*/  LOP3.LUT P3, RZ, R22, 0xff, RZ, 0xc0, !PT ;  /* 0x000000ff16ff7812 */ /* 0x000fc8000786c0ff */
[----:B------:R-:W-:Y:S02]  /*6d30*/  SHF.R.U32.HI R24, RZ, 0x2, R16 ;  /* 0x00000002ff187819 */ /* 0x000fe40000011610 */
[----:B------:R-:W-:Y:S02]  /*6d40*/  ISETP.GT.U32.AND P1, PT, R16, 0x3, PT ;  /* 0x000000031000780c */ /* 0x000fe40003f24070 */
[----:B------:R-:W-:Y:S02]  /*6d50*/  LOP3.LUT R24, R24, 0x1, RZ, 0xc0, !PT ;  /* 0x0000000118187812 */ /* 0x000fe400078ec0ff */
[----:B------:R-:W-:Y:S02]  /*6d60*/  ISETP.LT.U32.AND P1, PT, R17, 0x4, P1 ;  /* 0x000000041100780c */ /* 0x000fe40000f21070 */
[----:B------:R-:W-:Y:S02]  /*6d70*/  ISETP.NE.U32.AND P2, PT, R24, 0x1, PT ;  /* 0x000000011800780c */ /* 0x000fe40003f45070 */
[----:B------:R-:W-:-:S02]  /*6d80*/  SEL R25, RZ, 0x1, !P1 ;  /* 0x00000001ff197807 */ /* 0x000fc40004800000 */
[----:B------:R-:W-:Y:S02]  /*6d90*/  ISETP.GT.U32.AND P2, PT, R17, 0x3, !P2 ;  /* 0x000000031100780c */ /* 0x000fe40005744070 */
[----:B------:R-:W-:Y:S02]  /*6da0*/  LOP3.LUT R16, R16, 0x3, RZ, 0xc0, !PT ;  /* 0x0000000310107812 */ /* 0x000fe400078ec0ff */
[----:B------:R-:W-:-:S04]  /*6db0*/  SEL R22, RZ, 0x1, !P2 ;  /* 0x00000001ff167807 */ /* 0x000fc80005000000 */
[----:B------:R-:W-:Y:S01]  /*6dc0*/  LOP3.LUT R18, R22, R18, R25, 0x96, !PT ;  /* 0x0000001216127212 */ /* 0x000fe200078e9619 */
[----:B------:R-:W-:Y:S06]  /*6dd0*/  @P3 BRA `(.L_x_157) ;  /* 0xffffffa400b43947 */ /* 0x000fec000383ffff */
[----:B------:R-:W-:Y:S05]  /*6de0*/  EXIT ;  /* 0x000000000000794d */ /* 0x000fea0003800000 */
.L_x_7:
        /* <DEDUP_REMOVED lines=26> */
.L_x_159:
[----:B------:R-:W0:Y:S01]  /*6f90*/  LDC.64 R28, c[0x0][0x740] ;  /* 0x0001d000ff1c7b82 */ /* 0x000e220000000a00 */
[-CC-:B------:R-:W-:Y:S01]  /*6fa0*/  SHF.R.U64 R20, R16, R4.reuse, R17.reuse ;  /* 0x0000000410147219 */ /* 0x180fe20000001211 */
[----:B------:R-:W-:Y:S01]  /*6fb0*/  IMAD.MOV.U32 R26, RZ, RZ, 0x1 ;  /* 0x00000001ff1a7424 */ /* 0x000fe200078e00ff */
[----:B------:R-:W-:Y:S02]  /*6fc0*/  SHF.R.U32.HI R4, RZ, R4, R17 ;  /* 0x00000004ff047219 */ /* 0x000fe40000011611 */
[----:B------:R-:W-:-:S03]  /*6fd0*/  IADD3 R15, P0, RZ, -R20, RZ ;  /* 0x80000014ff0f7210 */ /* 0x000fc60007f1e0ff */
[----:B------:R-:W1:Y:S02]  /*6fe0*/  LDC R14, c[0x0][0x718] ;  /* 0x0001c600ff0e7b82 */ /* 0x000e640000000800 */
[----:B------:R-:W-:-:S04]  /*6ff0*/  IMAD.X R13, RZ, RZ, ~R4, P0 ;  /* 0x000000ffff0d7224 */ /* 0x000fc800000e0e04 */
[-C--:B------:R-:W-:Y:S02]  /*7000*/  IMAD R4, R13, R24.reuse, RZ ;  /* 0x000000180d047224 */ /* 0x080fe400078e02ff */
[----:B------:R-:W2:Y:S01]  /*7010*/  LDC R16, c[0x0][0x708] ;  /* 0x0001c200ff107b82 */ /* 0x000ea20000000800 */
[----:B------:R-:W-:-:S04]  /*7020*/  IMAD.WIDE.U32 R12, R15, R24, R2 ;  /* 0x000000180f0c7225 */ /* 0x000fc800078e0002 */
[----:B------:R-:W-:-:S03]  /*7030*/  IMAD R15, R15, R25, R4 ;  /* 0x000000190f0f7224 */ /* 0x000fc600078e0204 */
[----:B------:R-:W3:Y:S01]  /*7040*/  LDC R27, c[0x0][0x758] ;  /* 0x0001d600ff1b7b82 */ /* 0x000ee20000000800 */
[----:B------:R-:W-:Y:S01]  /*7050*/  IMAD.IADD R13, R13, 0x1, R15 ;  /* 0x000000010d0d7824 */ /* 0x000fe200078e020f */
[----:B0-----:R-:W-:-:S04]  /*7060*/  ISETP.NE.U32.AND P0, PT, R28, RZ, PT ;  /* 0x000000ff1c00720c */ /* 0x001fc80003f05070 */
[----:B------:R-:W-:Y:S02]  /*7070*/  ISETP.NE.AND.EX P0, PT, R29, RZ, PT, P0 ;  /* 0x000000ff1d00720c */ /* 0x000fe40003f05300 */
[----:B------:R-:W0:Y:S01]  /*7080*/  LDC R18, c[0x0][0x700] ;  /* 0x0001c000ff127b82 */ /* 0x000e220000000800 */
[-CC-:B-1----:R-:W-:Y:S01]  /*7090*/  SHF.R.U64 R10, R12, R14.reuse, R13.reuse ;  /* 0x0000000e0c0a7219 */ /* 0x182fe2000000120d */
[----:B------:R-:W-:Y:S01]  /*70a0*/  IMAD.MOV.U32 R12, RZ, RZ, -0x1 ;  /* 0xffffffffff0c7424 */ /* 0x000fe200078e00ff */
[----:B------:R-:W-:-:S05]  /*70b0*/  SHF.R.U32.HI R13, RZ, R14, R13 ;  /* 0x0000000eff0d7219 */ /* 0x000fca000001160d */
[----:B------:R-:W1:Y:S01]  /*70c0*/  LDC R24, c[0x0][0x748] ;  /* 0x0001d200ff187b82 */ /* 0x000e620000000800 */
[-CC-:B--2---:R-:W-:Y:S02]  /*70d0*/  SHF.R.U64 R21, R10, R16.reuse, R13.reuse ;  /* 0x000000100a157219 */ /* 0x184fe4000000120d */
[----:B------:R-:W-:-:S05]  /*70e0*/  SHF.R.U32.HI R4, RZ, R16, R13 ;  /* 0x00000010ff047219 */ /* 0x000fca000001160d */
[----:B------:R-:W2:Y:S01]  /*70f0*/  LDC R25, c[0x0][0x738] ;  /* 0x0001ce00ff197b82 */ /* 0x000ea20000000800 */
[-C--:B---3--:R-:W-:Y:S02]  /*7100*/  SHF.L.U32 R12, R12, R27.reuse, RZ ;  /* 0x0000001b0c0c7219 */ /* 0x088fe400000006ff */
[-CC-:B------:R-:W-:Y:S02]  /*7110*/  SHF.R.U64 R23, R21, R27.reuse, R4.reuse ;  /* 0x0000001b15177219 */ /* 0x180fe40000001204 */
[----:B------:R-:W-:Y:S02]  /*7120*/  LOP3.LUT R30, RZ, R12, RZ, 0x33, !PT ;  /* 0x0000000cff1e7212 */ /* 0x000fe400078e33ff */
[----:B------:R-:W-:Y:S01]  /*7130*/  SHF.R.U32.HI R13, RZ, R27, R4 ;  /* 0x0000001bff0d7219 */ /* 0x000fe20000011604 */
[----:B------:R-:W3:Y:S01]  /*7140*/  LDC R31, c[0x0][0x710] ;  /* 0x0001c400ff1f7b82 */ /* 0x000ee20000000800 */
[----:B------:R-:W-:Y:S01]  /*7150*/  IMAD.MOV.U32 R12, RZ, RZ, R23 ;  /* 0x000000ffff0c7224 */ /* 0x000fe200078e0017 */
[----:B------:R-:W-:Y:S06]  /*7160*/  @!P0 BRA `(.L_x_160) ;  /* 0x0000000000288947 */ /* 0x000fec0003800000 */
        /* <DEDUP_REMOVED lines=10> */
.L_x_160:
[----:B-1----:R-:W-:Y:S01]  /*7210*/  SHF.R.U64 R7, R12, R24, R13 ;  /* 0x000000180c077219 */ /* 0x002fe2000000120d */
[----:B0-----:R-:W-:Y:S01]  /*7220*/  VIADD R13, R18, 0xffffffff ;  /* 0xffffffff120d7836 */ /* 0x001fe20000000000 */
[----:B------:R-:W-:Y:S01]  /*7230*/  SHF.L.U32 R26, R26, R27, RZ ;  /* 0x0000001b1a1a7219 */ /* 0x000fe200000006ff */
[----:B------:R-:W-:Y:S01]  /*7240*/  @P4 IMAD R9, R11, R22, R6 ;  /* 0x000000160b094224 */ /* 0x000fe200078e0206 */
[----:B------:R-:W-:Y:S01]  /*7250*/  LOP3.LUT R4, R21, R30, RZ, 0xc0, !PT ;  /* 0x0000001e15047212 */ /* 0x000fe200078ec0ff */
[----:B------:R-:W-:-:S04]  /*7260*/  IMAD.MOV R12, RZ, RZ, -R7 ;  /* 0x000000ffff0c7224 */ /* 0x000fc800078e0a07 */
[----:B------:R-:W-:Y:S01]  /*7270*/  IMAD R6, R26, R7, R4 ;  /* 0x000000071a067224 */ /* 0x000fe200078e0204 */
[----:B------:R-:W-:Y:S01]  /*7280*/  LOP3.LUT R7, R10, R13, RZ, 0xc0, !PT ;  /* 0x0000000d0a077212 */ /* 0x000fe200078ec0ff */
[----:B--2---:R-:W-:Y:S02]  /*7290*/  IMAD R4, R12, R25, R23 ;  /* 0x000000190c047224 */ /* 0x004fe400078e0217 */
[----:B---3--:R-:W-:Y:S02]  /*72a0*/  IMAD R9, R6, R31, R9 ;  /* 0x0000001f06097224 */ /* 0x008fe400078e0209 */
[----:B------:R-:W-:Y:S02]  /*72b0*/  IMAD R18, R4, R18, R7 ;  /* 0x0000001204127224 */ /* 0x000fe400078e0207 */
[----:B------:R-:W-:-:S03]  /*72c0*/  IMAD.MOV.U32 R10, RZ, RZ, 0x1 ;  /* 0x00000001ff0a7424 */ /* 0x000fc600078e00ff */
[----:B------:R-:W-:Y:S02]  /*72d0*/  SEL R4, R18, R9, !P4 ;  /* 0x0000000912047207 */ /* 0x000fe40006000000 */
[----:B------:R-:W-:-:S07]  /*72e0*/  SEL R18, R9, R18, !P4 ;  /* 0x0000001209127207 */ /* 0x000fce0006000000 */
.L_x_158:
[----:B------:R-:W-:-:S08]  /*72f0*/  NOP ;  /* 0x0000000000007918 */ /* 0x000fd00000000000 */
[----:B------:R-:W0:-:S00]  /*7300*/  USETMAXREG.DEALLOC.CTAPOOL 0x28 ;  /* 0x00000028000079c8 */ /* 0x000e0000080e0500 */
[----:B0-----:R-:W-:-:S13]  /*7310*/  ISETP.NE.AND P0, PT, R5, RZ, PT ;  /* 0x000000ff0500720c */ /* 0x001fda0003f05270 */
[----:B------:R-:W-:Y:S05]  /*7320*/  @P0 EXIT ;  /* 0x000000000000094d */ /* 0x000fea0003800000 */
[----:B------:R-:W-:Y:S01]  /*7330*/  LOP3.LUT P0, RZ, R10, 0xff, RZ, 0xc0, !PT ;  /* 0x000000ff0aff7812 */ /* 0x000fe2000780c0ff */
[----:B------:R-:W-:Y:S02]  /*7340*/  IMAD.MOV.U32 R9, RZ, RZ, 0x1 ;  /* 0x00000001ff097424 */ /* 0x000fe400078e00ff */
[----:B------:R-:W-:-:S10]  /*7350*/  IMAD.MOV.U32 R10, RZ, RZ, RZ ;  /* 0x000000ffff0a7224 */ /* 0x000fd400078e00ff */
[----:B------:R-:W-:Y:S05]  /*7360*/  @!P0 BRA `(.L_x_161) ;  /* 0x0000000c00888947 */ /* 0x000fea0003800000 */
[----:B------:R-:W0:Y:S01]  /*7370*/  LDC R5, c[0x0][0x28c] ;  /* 0x0000a300ff057b82 */ /* 0x000e220000000800 */
[----:B------:R-:W1:Y:S01]  /*7380*/  S2R R16, SR_CgaCtaId ;  /* 0x0000000000107919 */ /* 0x000e620000008800 */
[----:B------:R-:W-:Y:S01]  /*7390*/  ULDC UR6, c[0x0][0x758] ;  /* 0x0001d60000067ab9 */ /* 0x000fe20000000800 */
[----:B------:R-:W-:Y:S01]  /*73a0*/  UMOV UR7, 0xffffffff ;  /* 0xffffffff00077882 */ /* 0x000fe20000000000 */
[----:B------:R-:W-:Y:S01]  /*73b0*/  BSSY B0, `(.L_x_161) ;  /* 0x00000dd000007945 */ /* 0x000fe20003800000 */
[----:B------:R-:W-:Y:S01]  /*73c0*/  USHF.L.U32 UR7, UR7, UR6, URZ ;  /* 0x0000000607077299 */ /* 0x000fe2000800063f */
[----:B------:R-:W-:Y:S01]  /*73d0*/  IMAD.MOV.U32 R11, RZ, RZ, 0x1 ;  /* 0x00000001ff0b7424 */ /* 0x000fe200078e00ff */
[----:B------:R-:W-:Y:S01]  /*73e0*/  LOP3.LUT R19, R0, 0x2, RZ, 0xfc, !PT ;  /* 0x0000000200137812 */ /* 0x000fe200078efcff */
[----:B------:R-:W-:Y:S01]  /*73f0*/  IMAD.MOV.U32 R9, RZ, RZ, 0x1 ;  /* 0x00000001ff097424 */ /* 0x000fe200078e00ff */
[----:B------:R-:W-:Y:S01]  /*7400*/  ULDC UR5, c[0x0][0x700] ;  /* 0x0001c00000057ab9 */ /* 0x000fe20000000800 */
[----:B------:R-:W-:Y:S01]  /*7410*/  IMAD.MOV.U32 R10, RZ, RZ, RZ ;  /* 0x000000ffff0a7224 */ /* 0x000fe200078e00ff */
[----:B------:R-:W-:Y:S01]  /*7420*/  UMOV UR8, 0x1 ;  /* 0x0000000100087882 */ /* 0x000fe20000000000 */
[----:B------:R-:W-:-:S02]  /*7430*/  UIADD3 UR5, UR5, -0x1, URZ ;  /* 0xffffffff05057890 */ /* 0x000fc4000fffe03f */
[----:B------:R-:W-:Y:S02]  /*7440*/  USHF.L.U32 UR6, UR8, UR6, URZ ;  /* 0x0000000608067299 */ /* 0x000fe4000800063f */
[----:B------:R-:W-:Y:S01]  /*7450*/  ULOP3.LUT UR7, URZ, UR7, URZ, 0x33, !UPT ;  /* 0x000000073f077292 */ /* 0x000fe2000f8e333f */
[----:B------:R-:W-:Y:S01]  /*7460*/  ULDC.64 UR42, c[0x0][0x198] ;  /* 0x00006600002a7ab9 */ /* 0x000fe20000000a00 */
[----:B0-----:R-:W-:-:S05]  /*7470*/  VIADD R5, R5, 0x7f ;  /* 0x0000007f05057836 */ /* 0x001fca0000000000 */
[----:B------:R-:W-:-:S04]  /*7480*/  SHF.R.S32.HI R6, RZ, 0x1f, R5 ;  /* 0x0000001fff067819 */ /* 0x000fc80000011405 */
[----:B------:R-:W-:Y:S01]  /*7490*/  LEA.HI R6, R6, R5, RZ, 0x7 ;  /* 0x0000000506067211 */ /* 0x000fe200078f38ff */
[C---:B-1----:R-:W-:Y:S02]  /*74a0*/  IMAD.SHL.U32 R12, R16.reuse, 0x40, RZ ;  /* 0x00000040100c7824 */ /* 0x042fe400078e00ff */
[C---:B------:R-:W-:Y:S01]  /*74b0*/  IMAD.SHL.U32 R14, R16.reuse, 0x1000, RZ ;  /* 0x00001000100e7824 */ /* 0x040fe200078e00ff */
[----:B------:R-:W-:Y:S01]  /*74c0*/  SHF.R.S32.HI R13, RZ, 0x7, R6 ;  /* 0x00000007ff0d7819 */ /* 0x000fe20000011406 */
[----:B------:R-:W-:Y:S01]  /*74d0*/  IMAD.SHL.U32 R15, R16, 0x80, RZ ;  /* 0x00000080100f7824 */ /* 0x000fe200078e00ff */
[----:B------:R-:W-:Y:S01]  /*74e0*/  LOP3.LUT R12, R12, 0x40, RZ, 0xc0, !PT ;  /* 0x000000400c0c7812 */ /* 0x000fe200078ec0ff */
[----:B------:R-:W-:Y:S01]  /*74f0*/  IMAD.SHL.U32 R16, R16, 0x400, RZ ;  /* 0x0000040010107824 */ /* 0x000fe200078e00ff */
[----:B------:R-:W-:Y:S01]  /*7500*/  LOP3.LUT R14, R14, 0x1000, RZ, 0xc0, !PT ;  /* 0x000010000e0e7812 */ /* 0x000fe200078ec0ff */
[----:B------:R-:W-:Y:S01]  /*7510*/  VIADD R17, R13, 0x1 ;  /* 0x000000010d117836 */ /* 0x000fe20000000000 */
[----:B------:R-:W-:-:S02]  /*7520*/  LOP3.LUT R15, R15, 0x80, RZ, 0xc0, !PT ;  /* 0x000000800f0f7812 */ /* 0x000fc400078ec0ff */
[----:B------:R-:W-:-:S07]  /*7530*/  LOP3.LUT R16, R16, 0x400, RZ, 0xc0, !PT ;  /* 0x0000040010107812 */ /* 0x000fce00078ec0ff */
.L_x_172:
[----:B------:R-:W-:-:S03]  /*7540*/  UMOV UR8, 0xffffffff ;  /* 0xffffffff00087882 */ /* 0x000fc60000000000 */
[----:B------:R-:W-:Y:S05]  /*7550*/  BRA.DIV UR8, `(.L_x_162) ;  /* 0x0000000e08e47947 */ /* 0x000fea000b800000 */
[----:B------:R-:W-:-:S13]  /*7560*/  ELECT P0, URZ, PT ;  /* 0x00000000003f782f */ /* 0x000fda0003800000 */
.L_x_183:
[----:B------:R-:W0:Y:S01]  /*7570*/  LDC R5, c[0x0][0x28c] ;  /* 0x0000a300ff057b82 */ /* 0x000e220000000800 */
[----:B------:R-:W-:Y:S01]  /*7580*/  BSSY B1, `(.L_x_163) ;  /* 0x000004e000017945 */ /* 0x000fe20003800000 */
[----:B0-----:R-:W-:-:S13]  /*7590*/  ISETP.LT.OR P0, PT, R5, 0x1, !P0 ;  /* 0x000000010500780c */ /* 0x001fda0004701670 */
[----:B------:R-:W-:Y:S05]  /*75a0*/  @P0 BRA `(.L_x_164) ;  /* 0x00000004002c0947 */ /* 0x000fea0003800000 */
[----:B------:R-:W-:Y:S02]  /*75b0*/  IMAD R23, R18, 0x100, R15 ;  /* 0x0000010012177824 */ /* 0x000fe400078e020f */
[----:B------:R-:W-:Y:S02]  /*75c0*/  IMAD.SHL.U32 R4, R4, 0x80, RZ ;  /* 0x0000008004047824 */ /* 0x000fe400078e00ff */
[----:B------:R-:W-:Y:S02]  /*75d0*/  IMAD R18, R18, 0x80, R12 ;  /* 0x0000008012127824 */ /* 0x000fe400078e020c */
[----:B------:R-:W-:Y:S02]  /*75e0*/  IMAD.MOV.U32 R25, RZ, RZ, RZ ;  /* 0x000000ffff197224 */ /* 0x000fe400078e00ff */
[----:B------:R-:W-:Y:S02]  /*75f0*/  IMAD.MOV.U32 R28, RZ, RZ, 0x40 ;  /* 0x00000040ff1c7424 */ /* 0x000fe400078e00ff */
[----:B------:R-:W-:-:S02]  /*7600*/  IMAD.MOV.U32 R5, RZ, RZ, R17 ;  /* 0x000000ffff057224 */ /* 0x000fc400078e0011 */
[----:B------:R-:W-:Y:S02]  /*7610*/  IMAD.MOV.U32 R6, RZ, RZ, R9 ;  /* 0x000000ffff067224 */ /* 0x000fe400078e0009 */
[----:B------:R-:W-:Y:S02]  /*7620*/  IMAD.MOV.U32 R7, RZ, RZ, R10 ;  /* 0x000000ffff077224 */ /* 0x000fe400078e000a */
[----:B------:R-:W-:-:S07]  /*7630*/  IMAD.MOV.U32 R27, RZ, RZ, RZ ;  /* 0x000000ffff1b7224 */ /* 0x000fce00078e00ff */
.L_x_167:
[----:B------:R-:W0:Y:S01]  /*7640*/  S2R R22, SR_CgaCtaId ;  /* 0x0000000000167919 */ /* 0x000e220000008800 */
[----:B------:R-:W-:Y:S02]  /*7650*/  MOV R21, 0x400 ;  /* 0x0000040000157802 */ /* 0x000fe40000000f00 */
[----:B------:R-:W-:Y:S02]  /*7660*/  ISETP.NE.AND P1, PT, R8, RZ, PT ;  /* 0x000000ff0800720c */ /* 0x000fe40003f25270 */
[----:B0-----:R-:W-:Y:S02]  /*7670*/  LEA R26, R22, R21, 0x18 ;  /* 0x00000015161a7211 */ /* 0x001fe400078ec0ff */
[----:B------:R-:W-:-:S09]  /*7680*/  SHF.L.U32 R21, R6, 0x1f, RZ ;  /* 0x0000001f06157819 */ /* 0x000fd200000006ff */
[----:B------:R-:W0:Y:S01]  /*7690*/  @!P1 LDC R22, c[0x0][0x640] ;  /* 0x00019000ff169b82 */ /* 0x000e220000000800 */
[----:B------:R-:W-:-:S04]  /*76a0*/  IMAD R24, R7, 0x8, R26 ;  /* 0x0000000807187824 */ /* 0x000fc800078e021a */
[----:B------:R-:W1:Y:S02]  /*76b0*/  SYNCS.PHASECHK.TRANS64.TRYWAIT P0, [R24+URZ+0x20], R21 ;  /* 0x00002015180075a7 */ /* 0x000e64000800017f */
[----:B-1----:R-:W-:Y:S05]  /*76c0*/  @!P0 BRA `(.L_x_165) ;  /* 0x0000000c00a88947 */ /* 0x002fea0003800000 */
.L_x_184:
[----:B-1----:R-:W-:Y:S01]  /*76d0*/  PRMT R21, R19, 0x9910, RZ ;  /* 0x0000991013157816 */ /* 0x002fe200000000ff */
[----:B0-----:R0:W-:Y:S03]  /*76e0*/  @!P1 SYNCS.ARRIVE.TRANS64 RZ, [R24+URZ], R22 ;  /* 0x0000001618ff99a7 */ /* 0x0011e6000800003f */
[----:B------:R-:W-:-:S13]  /*76f0*/  ISETP.NE.AND P0, PT, R21, 0x2, PT ;  /* 0x000000021500780c */ /* 0x000fda0003f05270 */
[----:B0-----:R-:W-:Y:S05]  /*7700*/  @P0 BRA `(.L_x_166) ;  /* 0x0000000000040947 */ /* 0x001fea0003800000 */
[----:B------:R-:W-:Y:S01]  /*7710*/  BPT.TRAP 0x1 ;  /* 0x000000040000795c */ /* 0x000fe20000300000 */
.L_x_166:
[C---:B------:R-:W-:Y:S01]  /*7720*/  IMAD R21, R7.reuse, 0x2000, R14 ;  /* 0x0000200007157824 */ /* 0x040fe200078e020e */
[----:B------:R-:W-:Y:S01]  /*7730*/  R2UR UR9, R26 ;  /* 0x000000001a0972ca */ /* 0x000fe200000e0000 */
[--C-:B------:R-:W-:Y:S01]  /*7740*/  IMAD R22, R7, 0x8000, R26.reuse ;  /* 0x0000800007167824 */ /* 0x100fe200078e021a */
[----:B------:R-:W-:Y:S01]  /*7750*/  R2UR UR10, R28 ;  /* 0x000000001c0a72ca */ /* 0x000fe200000e0000 */
[----:B------:R-:W-:Y:S01]  /*7760*/  IMAD R21, R21, 0x2, R26 ;  /* 0x0000000215157824 */ /* 0x000fe200078e021a */
[----:B------:R-:W-:Y:S01]  /*7770*/  R2UR UR33, R24 ;  /* 0x00000000182172ca */ /* 0x000fe200000e0000 */
[----:B------:R-:W-:Y:S01]  /*7780*/  VIADD R5, R5, 0xffffffff ;  /* 0xffffffff05057836 */ /* 0x000fe20000000000 */
[----:B------:R-:W-:Y:S01]  /*7790*/  R2UR UR8, R22 ;  /* 0x00000000160872ca */ /* 0x000fe200000e0000 */
[----:B------:R-:W-:Y:S01]  /*77a0*/  UIADD3 UR22, UP0, UR42, 0xf0, URZ ;  /* 0x000000f02a167890 */ /* 0x000fe2000ff1e03f */
[----:B------:R-:W-:Y:S01]  /*77b0*/  R2UR UR32, R21 ;  /* 0x00000000152072ca */ /* 0x000fe200000e0000 */
[----:B------:R-:W-:Y:S01]  /*77c0*/  IMAD R21, R7, 0x800, R16 ;  /* 0x0000080007157824 */ /* 0x000fe200078e0210 */
[----:B------:R-:W-:Y:S01]  /*77d0*/  R2UR UR36, R20 ;  /* 0x00000000142472ca */ /* 0x000fe200000e0000 */
[----:B------:R-:W-:Y:S01]  /*77e0*/  UIADD3 UR30, UP1, UR42, 0x1f0, URZ ;  /* 0x000001f02a1e7890 */ /* 0x000fe2000ff3e03f */
[----:B------:R-:W-:Y:S01]  /*77f0*/  R2UR UR34, R25 ;  /* 0x00000000192272ca */ /* 0x000fe200000e0000 */
[----:B------:R-:W-:Y:S01]  /*7800*/  UIADD3 UR38, UP2, UR42, 0x2f0, URZ ;  /* 0x000002f02a267890 */ /* 0x000fe2000ff5e03f */
[----:B------:R-:W-:Y:S01]  /*7810*/  R2UR UR24, R21 ;  /* 0x00000000151872ca */ /* 0x000fe200000e0000 */
[----:B------:R-:W-:Y:S01]  /*7820*/  UIADD3.X UR23, URZ, UR43, URZ, UP0, !UPT ;  /* 0x0000002b3f177290 */ /* 0x000fe200087fe43f */
[----:B------:R-:W-:Y:S01]  /*7830*/  R2UR UR35, R18 ;  /* 0x00000000122372ca */ /* 0x000fe200000e0000 */
[----:B------:R-:W-:Y:S01]  /*7840*/  UIADD3.X UR31, URZ, UR43, URZ, UP1, !UPT ;  /* 0x0000002b3f1f7290 */ /* 0x000fe20008ffe43f */
[----:B------:R-:W-:Y:S01]  /*7850*/  R2UR UR26, R23 ;  /* 0x00000000171a72ca */ /* 0x000fe200000e0000 */
[----:B------:R-:W-:Y:S01]  /*7860*/  UIADD3 UR18, UR10, -0x40, URZ ;  /* 0xffffffc00a127890 */ /* 0x000fe2000fffe03f */
[----:B------:R-:W-:Y:S01]  /*7870*/  R2UR UR27, R27 ;  /* 0x000000001b1b72ca */ /* 0x000fe200000e0000 */
[----:B------:R-:W-:Y:S01]  /*7880*/  UIADD3 UR32, UR32, 0x100, URZ ;  /* 0x0000010020207890 */ /* 0x000fe2000fffe03f */
[----:B------:R-:W-:Y:S01]  /*7890*/  R2UR UR19, R4 ;  /* 0x00000000041372ca */ /* 0x000fe200000e0000 */
[----:B------:R-:W-:Y:S01]  /*78a0*/  UIADD3 UR16, UR8, 0x10100, URZ ;  /* 0x0001010008107890 */ /* 0x000fe2000fffe03f */
[----:B------:R-:W-:Y:S01]  /*78b0*/  ISETP.GT.AND P1, PT, R5, 0x1, PT ;  /* 0x000000010500780c */ /* 0x000fe20003f24270 */
[----:B------:R-:W-:Y:S01]  /*78c0*/  UIADD3.X UR39, URZ, UR43, URZ, UP2, !UPT ;  /* 0x0000002b3f277290 */ /* 0x000fe200097fe43f */
[----:B------:R-:W-:Y:S01]  /*78d0*/  VIADD R7, R7, 0x1 ;  /* 0x0000000107077836 */ /* 0x000fe20000000000 */
[----:B------:R-:W-:Y:S01]  /*78e0*/  UIADD3 UR24, UR9, 0x30100, UR24 ;  /* 0x0003010009187890 */ /* 0x000fe2000fffe018 */
[----:B------:R-:W-:Y:S01]  /*78f0*/  VIADD R27, R27, 0x1 ;  /* 0x000000011b1b7836 */ /* 0x000fe20000000000 */
[----:B------:R-:W-:Y:S01]  /*7900*/  UIADD3 UR8, UR8, 0x14100, URZ ;  /* 0x0001410008087890 */ /* 0x000fe2000fffe03f */
[----:B------:R-:W-:Y:S01]  /*7910*/  VIADD R28, R28, 0x80 ;  /* 0x000000801c1c7836 */ /* 0x000fe20000000000 */
[----:B------:R-:W-:Y:S01]  /*7920*/  UMOV UR13, 0x30000 ;  /* 0x00030000000d7882 */ /* 0x000fe20000000000 */
[----:B------:R-:W-:Y:S01]  /*7930*/  UMOV UR40, 0x0 ;  /* 0x0000000000287882 */ /* 0x000fe20000000000 */
[----:B------:R-:W-:Y:S01]  /*7940*/  UMOV UR41, 0x10000000 ;  /* 0x1000000000297882 */ /* 0x000fe20000000000 */
[----:B------:R-:W-:Y:S01]  /*7950*/  ISETP.NE.AND P0, PT, R7, 0x4, PT ;  /* 0x000000040700780c */ /* 0x000fe20003f05270 */
[----:B------:R-:W-:Y:S01]  /*7960*/  UMOV UR25, UR33 ;  /* 0x0000002100197c82 */ /* 0x000fe20008000000 */
[----:B------:R-:W-:Y:S01]  /*7970*/  UMOV UR28, UR36 ;  /* 0x00000024001c7c82 */ /* 0x000fe20008000000 */
[----:B------:R0:W-:Y:S01]  /*7980*/  UTMALDG.3D.MULTICAST [UR32], [UR22], UR13, desc[UR40] ;  /* 0x00002820160073b4 */ /* 0x0001e2000801180d */
[----:B------:R-:W-:Y:S01]  /*7990*/  UMOV UR17, UR33 ;  /* 0x0000002100117c82 */ /* 0x000fe20008000000 */
[----:B------:R-:W-:Y:S01]  /*79a0*/  UMOV UR20, UR36 ;  /* 0x0000002400147c82 */ /* 0x000fe20008000000 */
[----:B------:R-:W-:Y:S01]  /*79b0*/  UMOV UR9, UR33 ;  /* 0x0000002100097c82 */ /* 0x000fe20008000000 */
[----:B------:R-:W-:Y:S01]  /*79c0*/  UMOV UR12, UR36 ;  /* 0x00000024000c7c82 */ /* 0x000fe20008000000 */
[----:B------:R-:W-:Y:S01]  /*79d0*/  UMOV UR11, UR19 ;  /* 0x00000013000b7c82 */ /* 0x000fe20008000000 */
[----:B------:R-:W-:Y:S01]  /*79e0*/  SEL R21, RZ, 0x1, P0 ;  /* 0x00000001ff157807 */ /* 0x000fe20000000000 */
[----:B------:R-:W-:Y:S01]  /*79f0*/  VIADD R25, R25, 0x40 ;  /* 0x0000004019197836 */ /* 0x000fe20000000000 */
[----:B------:R0:W-:Y:S01]  /*7a00*/  UTMALDG.3D.MULTICAST [UR24], [UR30], UR13, desc[UR40] ;  /* 0x000028181e0073b4 */ /* 0x0001e2000801180d */
[----:B------:R-:W-:-:S02]  /*7a10*/  SEL R7, R7, RZ, P0 ;  /* 0x000000ff07077207 */ /* 0x000fc40000000000 */
[----:B------:R-:W-:Y:S01]  /*7a20*/  LOP3.LUT R6, R6, R21, RZ, 0x3c, !PT ;  /* 0x0000001506067212 */ /* 0x000fe200078e3cff */
[----:B------:R0:W-:Y:S01]  /*7a30*/  UTMALDG.3D [UR16], [UR38], desc[UR40] ;  /* 0x00002810260075b4 */ /* 0x0001e20008011000 */
[----:B------:R0:W-:Y:S02]  /*7a40*/  UTMALDG.3D [UR8], [UR38], desc[UR40] ;  /* 0x00002808260075b4 */ /* 0x0001e40008011000 */
[----:B0-----:R-:W-:Y:S05]  /*7a50*/  @P1 BRA `(.L_x_167) ;  /* 0xfffffff800f81947 */ /* 0x001fea000383ffff */
.L_x_164:
[----:B------:R-:W-:Y:S05]  /*7a60*/  BSYNC B1 ;  /* 0x0000000000017941 */ /* 0x000fea0003800000 */
.L_x_163:
[----:B------:R-:W-:Y:S01]  /*7a70*/  LOP3.LUT P1, RZ, R11, 0xff, RZ, 0xc0, !PT ;  /* 0x000000ff0bff7812 */ /* 0x000fe2000782c0ff */
[----:B------:R-:W-:Y:S01]  /*7a80*/  IMAD.IADD R10, R13, 0x1, R10 ;  /* 0x000000010d0a7824 */ /* 0x000fe200078e020a */
[----:B------:R-:W-:Y:S01]  /*7a90*/  IADD3 R2, P2, R2, UR14, RZ ;  /* 0x0000000e02027c10 */ /* 0x000fe2000ff5e0ff */
[----:B------:R-:W-:Y:S01]  /*7aa0*/  ULDC.64 UR8, c[0x0][0x750] ;  /* 0x0001d40000087ab9 */ /* 0x000fe20000000a00 */
[----:B------:R-:W-:Y:S01]  /*7ab0*/  BSSY B1, `(.L_x_168) ;  /* 0x000006a000017945 */ /* 0x000fe20003800000 */
[----:B------:R-:W-:Y:S01]  /*7ac0*/  IMAD.MOV.U32 R18, RZ, RZ, -0x1 ;  /* 0xffffffffff127424 */ /* 0x000fe200078e00ff */
[----:B------:R-:W-:Y:S01]  /*7ad0*/  SHF.R.U32.HI R4, RZ, 0x2, R10 ;  /* 0x00000002ff047819 */ /* 0x000fe2000001160a */
[----:B------:R-:W-:Y:S01]  /*7ae0*/  IMAD.MOV.U32 R20, RZ, RZ, -0x1 ;  /* 0xffffffffff147424 */ /* 0x000fe200078e00ff */
[----:B------:R-:W-:Y:S02]  /*7af0*/  ISETP.GT.U32.AND P0, PT, R10, 0x3, PT ;  /* 0x000000030a00780c */ /* 0x000fe40003f04070 */
[----:B------:R-:W-:-:S02]  /*7b00*/  LOP3.LUT R4, R4, 0x1, RZ, 0xc0, !PT ;  /* 0x0000000104047812 */ /* 0x000fc400078ec0ff */
[----:B------:R-:W-:Y:S01]  /*7b10*/  ISETP.LT.U32.AND P0, PT, R13, 0x4, P0 ;  /* 0x000000040d00780c */ /* 0x000fe20000701070 */
[----:B------:R-:W0:Y:S01]  /*7b20*/  @P1 S2R R6, SR_CgaCtaId ;  /* 0x0000000000061919 */ /* 0x000e220000008800 */
[----:B------:R-:W-:Y:S02]  /*7b30*/  @P1 MOV R5, 0x400 ;  /* 0x0000040000051802 */ /* 0x000fe40000000f00 */
[----:B------:R-:W-:Y:S02]  /*7b40*/  IADD3.X R3, R3, UR4, RZ, P2, !PT ;  /* 0x0000000403037c10 */ /* 0x000fe400097fe4ff */
[----:B------:R-:W-:Y:S02]  /*7b50*/  ISETP.GE.U32.AND P2, PT, R2, UR8, PT ;  /* 0x0000000802007c0c */ /* 0x000fe4000bf46070 */
[----:B------:R-:W-:Y:S02]  /*7b60*/  LOP3.LUT R10, R10, 0x3, RZ, 0xc0, !PT ;  /* 0x000000030a0a7812 */ /* 0x000fe400078ec0ff */
[----:B------:R-:W-:-:S02]  /*7b70*/  PRMT R11, RZ, 0x7610, R11 ;  /* 0x00007610ff0b7816 */ /* 0x000fc4000000000b */
[----:B0-----:R-:W-:-:S04]  /*7b80*/  @P1 LEA R5, R6, R5, 0x18 ;  /* 0x0000000506051211 */ /* 0x001fc800078ec0ff */
[----:B------:R0:W-:Y:S01]  /*7b90*/  @P1 SYNCS.ARRIVE.TRANS64.A1T0 RZ, [R5+URZ+0x58], RZ ;  /* 0x000058ff05ff19a7 */ /* 0x0001e2000810003f */
[----:B------:R-:W-:Y:S02]  /*7ba0*/  ISETP.NE.U32.AND P1, PT, R4, 0x1, PT ;  /* 0x000000010400780c */ /* 0x000fe40003f25070 */
[----:B------:R-:W-:Y:S02]  /*7bb0*/  SEL R4, RZ, 0x1, !P0 ;  /* 0x00000001ff047807 */ /* 0x000fe40004000000 */
[----:B------:R-:W-:Y:S02]  /*7bc0*/  ISETP.GE.U32.AND.EX P0, PT, R3, UR9, PT, P2 ;  /* 0x0000000903007c0c */ /* 0x000fe4000bf06120 */
[----:B------:R-:W-:-:S04]  /*7bd0*/  ISETP.GT.U32.AND P1, PT, R13, 0x3, !P1 ;  /* 0x000000030d00780c */ /* 0x000fc80004f24070 */
[----:B0-----:R-:W-:-:S04]  /*7be0*/  SEL R5, RZ, 0x1, !P1 ;  /* 0x00000001ff057807 */ /* 0x001fc80004800000 */
[----:B------:R-:W-:Y:S01]  /*7bf0*/  LOP3.LUT R9, R5, R9, R4, 0x96, !PT ;  /* 0x0000000905097212 */ /* 0x000fe200078e9604 */
[----:B------:R-:W-:Y:S01]  /*7c00*/  IMAD.MOV.U32 R4, RZ, RZ, -0x1 ;  /* 0xffffffffff047424 */ /* 0x000fe200078e00ff */
[----:B------:R-:W-:Y:S01]  /*7c10*/  PRMT R5, RZ, 0x7610, R5 ;  /* 0x00007610ff057816 */ /* 0x000fe20000000005 */
[----:B------:R-:W-:Y:S06]  /*7c20*/  @P0 BRA `(.L_x_169) ;  /* 0x0000000400480947 */ /* 0x000fec0003800000 */
[----:B------:R-:W0:Y:S01]  /*7c30*/  S2R R18, SR_CTAID.X ;  /* 0x0000000000127919 */ /* 0x000e220000002500 */
[----:B------:R-:W-:Y:S01]  /*7c40*/  ULDC UR8, c[0x0][0x150] ;  /* 0x0000540000087ab9 */ /* 0x000fe20000000800 */
[----:B------:R-:W1:Y:S01]  /*7c50*/  LDC R5, c[0x0][0x144] ;  /* 0x00005100ff057b82 */ /* 0x000e620000000800 */
[----:B------:R-:W-:Y:S01]  /*7c60*/  ULDC UR11, c[0x0][0x730] ;  /* 0x0001cc00000b7ab9 */ /* 0x000fe20000000800 */
[----:B------:R-:W2:Y:S06]  /*7c70*/  S2R R21, SR_CTAID.Y ;  /* 0x0000000000157919 */ /* 0x000eac0000002600 */
[----:B------:R-:W3:Y:S01]  /*7c80*/  LDC R22, c[0x0][0x148] ;  /* 0x00005200ff167b82 */ /* 0x000ee20000000800 */
[----:B0-----:R-:W-:-:S02]  /*7c90*/  I2FP.F32.U32 R4, R18 ;  /* 0x0000001200047245 */ /* 0x001fc40000201000 */
[----:B--2---:R-:W-:-:S03]  /*7ca0*/  I2FP.F32.U32 R6, R21 ;  /* 0x0000001500067245 */ /* 0x004fc60000201000 */
[----:B------:R-:W-:Y:S01]  /*7cb0*/  FMUL R4, R4, UR8 ;  /* 0x0000000804047c20 */ /* 0x000fe20008400000 */
[----:B------:R-:W-:Y:S02]  /*7cc0*/  ULDC UR8, c[0x0][0x154] ;  /* 0x0000550000087ab9 */ /* 0x000fe40000000800 */
[----:B------:R-:W-:Y:S01]  /*7cd0*/  FMUL R7, R6, UR8 ;  /* 0x0000000806077c20 */ /* 0x000fe20008400000 */
[----:B------:R-:W-:Y:S02]  /*7ce0*/  ULDC.64 UR8, c[0x0][0x728] ;  /* 0x0001ca0000087ab9 */ /* 0x000fe40000000a00 */
[----:B------:R-:W0:Y:S01]  /*7cf0*/  F2I.U32.TRUNC.NTZ R4, R4 ;  /* 0x0000000400047305 */ /* 0x000e22000020f000 */
[----:B------:R-:W-:-:S04]  /*7d00*/  ISETP.NE.U32.AND P0, PT, RZ, UR8, PT ;  /* 0x00000008ff007c0c */ /* 0x000fc8000bf05070 */
[----:B------:R-:W-:-:S03]  /*7d10*/  ISETP.NE.AND.EX P0, PT, RZ, UR9, PT, P0 ;  /* 0x00000009ff007c0c */ /* 0x000fc6000bf05300 */
[----:B------:R-:W2:Y:S01]  /*7d20*/  F2I.U32.TRUNC.NTZ R7, R7 ;  /* 0x0000000700077305 */ /* 0x000ea2000020f000 */
[----:B0-----:R-:W-:Y:S02]  /*7d30*/  IMAD.MOV R6, RZ, RZ, -R4 ;  /* 0x000000ffff067224 */ /* 0x001fe400078e0a04 */
[----:B------:R-:W-:Y:S02]  /*7d40*/  IMAD.MOV.U32 R4, RZ, RZ, R2 ;  /* 0x000000ffff047224 */ /* 0x000fe400078e0002 */
[----:B-1----:R-:W-:Y:S02]  /*7d50*/  IMAD R18, R5, R6, R18 ;  /* 0x0000000605127224 */ /* 0x002fe400078e0212 */
[----:B------:R-:W-:Y:S02]  /*7d60*/  IMAD.MOV.U32 R5, RZ, RZ, R3 ;  /* 0x000000ffff057224 */ /* 0x000fe400078e0003 */
[----:B--2---:R-:W-:Y:S01]  /*7d70*/  IMAD.MOV R24, RZ, RZ, -R7 ;  /* 0x000000ffff187224 */ /* 0x004fe200078e0a07 */
[----:B---3--:R-:W-:Y:S06]  /*7d80*/  @!P0 BRA `(.L_x_170) ;  /* 0x0000000000288947 */ /* 0x008fec0003800000 */
[----:B------:R-:W-:Y:S02]  /*7d90*/  ULDC UR10, c[0x0][0x734] ;  /* 0x0001cd00000a7ab9 */ /* 0x000fe40000000800 */
[----:B------:R-:W-:-:S05]  /*7da0*/  IADD3 R5, P0, R2, UR10, RZ ;  /* 0x0000000a02057c10 */ /* 0x000fca000ff1e0ff */
[----:B------:R-:W-:-:S04]  /*7db0*/  IMAD.X R23, RZ, RZ, R3, P0 ;  /* 0x000000ffff177224 */ /* 0x000fc800000e0603 */
[----:B------:R-:W-:-:S04]  /*7dc0*/  IMAD.WIDE.U32 R6, R23, UR8, RZ ;  /* 0x0000000817067c25 */ /* 0x000fc8000f8e00ff */
[----:B------:R-:W-:-:S04]  /*7dd0*/  IMAD.WIDE.U32 R6, P0, R5, UR9, R6 ;  /* 0x0000000905067c25 */ /* 0x000fc8000f800006 */
[----:B------:R-:W-:-:S04]  /*7de0*/  IMAD.WIDE.U32 R4, R5, UR8, RZ ;  /* 0x0000000805047c25 */ /* 0x000fc8000f8e00ff */
[----:B------:R-:W-:Y:S01]  /*7df0*/  IMAD.MOV.U32 R4, RZ, RZ, R7 ;  /* 0x000000ffff047224 */ /* 0x000fe200078e0007 */
[----:B------:R-:W-:Y:S01]  /*7e00*/  IADD3 RZ, P1, R5, R6, RZ ;  /* 0x0000000605ff7210 */ /* 0x000fe20007f3e0ff */
[----:B------:R-:W-:-:S04]  /*7e10*/  IMAD.X R5, RZ, RZ, RZ, P0 ;  /* 0x000000ffff057224 */ /* 0x000fc800000e06ff */
[----:B------:R-:W-:-:S08]  /*7e20*/  IMAD.WIDE.U32.X R4, R23, UR9, R4, P1 ;  /* 0x0000000917047c25 */ /* 0x000fd000088e0404 */
.L_x_170:
[--C-:B------:R-:W-:Y:S01]  /*7e30*/  SHF.R.U64 R20, R4, UR11, R5.reuse ;  /* 0x0000000b04147c19 */ /* 0x100fe20008001205 */
[----:B------:R-:W-:Y:S01]  /*7e40*/  ULDC.64 UR8, c[0x0][0x720] ;  /* 0x0001c80000087ab9 */ /* 0x000fe20000000a00 */
[----:B------:R-:W-:Y:S01]  /*7e50*/  SHF.R.U32.HI R4, RZ, UR11, R5 ;  /* 0x0000000bff047c19 */ /* 0x000fe20008011605 */
[----:B------:R-:W-:Y:S01]  /*7e60*/  ULDC.64 UR10, c[0x0][0x740] ;  /* 0x0001d000000a7ab9 */ /* 0x000fe20000000a00 */
[----:B------:R-:W-:Y:S01]  /*7e70*/  IADD3 R5, P0, RZ, -R20, RZ ;  /* 0x80000014ff057210 */ /* 0x000fe20007f1e0ff */
[----:B------:R-:W-:-:S04]  /*7e80*/  @P4 IMAD R18, R22, R24, R21 ;  /* 0x0000001816124224 */ /* 0x000fc800078e0215 */
[----:B------:R-:W-:Y:S01]  /*7e90*/  IMAD.X R4, RZ, RZ, ~R4, P0 ;  /* 0x000000ffff047224 */ /* 0x000fe200000e0e04 */
[----:B------:R-:W-:-:S03]  /*7ea0*/  ISETP.NE.U32.AND P0, PT, RZ, UR10, PT ;  /* 0x0000000aff007c0c */ /* 0x000fc6000bf05070 */
[----:B------:R-:W-:Y:S01]  /*7eb0*/  IMAD R4, R4, UR8, RZ ;  /* 0x0000000804047c24 */ /* 0x000fe2000f8e02ff */
[----:B------:R-:W-:-:S03]  /*7ec0*/  ISETP.NE.AND.EX P0, PT, RZ, UR11, PT, P0 ;  /* 0x0000000bff007c0c */ /* 0x000fc6000bf05300 */
[C---:B------:R-:W-:Y:S02]  /*7ed0*/  IMAD R7, R5.reuse, UR9, R4 ;  /* 0x0000000905077c24 */ /* 0x040fe4000f8e0204 */
[----:B------:R-:W-:Y:S01]  /*7ee0*/  IMAD.WIDE.U32 R4, R5, UR8, R2 ;  /* 0x0000000805047c25 */ /* 0x000fe2000f8e0002 */
[----:B------:R-:W-:-:S03]  /*7ef0*/  ULDC UR8, c[0x0][0x718] ;  /* 0x0001c60000087ab9 */ /* 0x000fc60000000800 */
[----:B------:R-:W-:-:S05]  /*7f00*/  IMAD.IADD R5, R5, 0x1, R7 ;  /* 0x0000000105057824 */ /* 0x000fca00078e0207 */
[--C-:B------:R-:W-:Y:S02]  /*7f10*/  SHF.R.U64 R21, R4, UR8, R5.reuse ;  /* 0x0000000804157c19 */ /* 0x100fe40008001205 */
[----:B------:R-:W-:Y:S01]  /*7f20*/  SHF.R.U32.HI R4, RZ, UR8, R5 ;  /* 0x00000008ff047c19 */ /* 0x000fe20008011605 */
[----:B------:R-:W-:-:S03]  /*7f30*/  ULDC UR8, c[0x0][0x708] ;  /* 0x0001c20000087ab9 */ /* 0x000fc60000000800 */
[--C-:B------:R-:W-:Y:S02]  /*7f40*/  SHF.R.U64 R24, R21, UR8, R4.reuse ;  /* 0x0000000815187c19 */ /* 0x100fe40008001204 */
[----:B------:R-:W-:Y:S01]  /*7f50*/  SHF.R.U32.HI R5, RZ, UR8, R4 ;  /* 0x00000008ff057c19 */ /* 0x000fe20008011604 */
[----:B------:R-:W-:-:S03]  /*7f60*/  ULDC UR8, c[0x0][0x758] ;  /* 0x0001d60000087ab9 */ /* 0x000fc60000000800 */
[--C-:B------:R-:W-:Y:S02]  /*7f70*/  SHF.R.U64 R22, R24, UR8, R5.reuse ;  /* 0x0000000818167c19 */ /* 0x100fe40008001205 */
[----:B------:R-:W-:-:S03]  /*7f80*/  SHF.R.U32.HI R23, RZ, UR8, R5 ;  /* 0x00000008ff177c19 */ /* 0x000fc60008011605 */
[----:B------:R-:W-:Y:S02]  /*7f90*/  IMAD.MOV.U32 R4, RZ, RZ, R22 ;  /* 0x000000ffff047224 */ /* 0x000fe400078e0016 */
[----:B------:R-:W-:Y:S01]  /*7fa0*/  IMAD.MOV.U32 R5, RZ, RZ, R23 ;  /* 0x000000ffff057224 */ /* 0x000fe200078e0017 */
[----:B------:R-:W-:Y:S06]  /*7fb0*/  @!P0 BRA `(.L_x_171) ;  /* 0x0000000000288947 */ /* 0x000fec0003800000 */
        /* <DEDUP_REMOVED lines=10> */
.L_x_171:
[----:B------:R-:W-:Y:S01]  /*8060*/  ULDC UR8, c[0x0][0x748] ;  /* 0x0001d20000087ab9 */ /* 0x000fe20000000800 */
[----:B------:R-:W-:Y:S02]  /*8070*/  LOP3.LUT R21, R21, UR5, RZ, 0xc0, !PT ;  /* 0x0000000515157c12 */ /* 0x000fe4000f8ec0ff */
[----:B------:R-:W-:Y:S01]  /*8080*/  SHF.R.U64 R5, R4, UR8, R5 ;  /* 0x0000000804057c19 */ /* 0x000fe20008001205 */
[----:B------:R-:W-:Y:S01]  /*8090*/  ULDC UR8, c[0x0][0x738] ;  /* 0x0001ce0000087ab9 */ /* 0x000fe20000000800 */
[----:B------:R-:W-:-:S05]  /*80a0*/  LOP3.LUT R4, R24, UR7, RZ, 0xc0, !PT ;  /* 0x0000000718047c12 */ /* 0x000fca000f8ec0ff */
[----:B------:R-:W-:Y:S02]  /*80b0*/  IMAD R7, R5, UR6, R4 ;  /* 0x0000000605077c24 */ /* 0x000fe4000f8e0204 */
[----:B------:R-:W-:-:S04]  /*80c0*/  IMAD.MOV R5, RZ, RZ, -R5 ;  /* 0x000000ffff057224 */ /* 0x000fc800078e0a05 */
[----:B------:R-:W-:Y:S01]  /*80d0*/  IMAD R22, R5, UR8, R22 ;  /* 0x0000000805167c24 */ /* 0x000fe2000f8e0216 */
[----:B------:R-:W-:Y:S01]  /*80e0*/  ULDC UR8, c[0x0][0x710] ;  /* 0x0001c40000087ab9 */ /* 0x000fe20000000800 */
[----:B------:R-:W-:Y:S02]  /*80f0*/  IMAD.MOV.U32 R5, RZ, RZ, 0x1 ;  /* 0x00000001ff057424 */ /* 0x000fe400078e00ff */
[----:B------:R-:W-:Y:S01]  /*8100*/  IMAD R18, R7, UR8, R18 ;  /* 0x0000000807127c24 */ /* 0x000fe2000f8e0212 */
[----:B------:R-:W-:Y:S02]  /*8110*/  ULDC UR8, c[0x0][0x700] ;  /* 0x0001c00000087ab9 */ /* 0x000fe40000000800 */
[----:B------:R-:W-:-:S05]  /*8120*/  IMAD R7, R22, UR8, R21 ;  /* 0x0000000816077c24 */ /* 0x000fca000f8e0215 */
[----:B------:R-:W-:Y:S02]  /*8130*/  SEL R4, R7, R18, !P4 ;  /* 0x0000001207047207 */ /* 0x000fe40006000000 */
[----:B------:R-:W-:-:S07]  /*8140*/  SEL R18, R18, R7, !P4 ;  /* 0x0000000712127207 */ /* 0x000fce0006000000 */
.L_x_169:
[----:B------:R-:W-:Y:S05]  /*8150*/  BSYNC B1 ;  /* 0x0000000000017941 */ /* 0x000fea0003800000 */
.L_x_168:
[----:B------:R-:W-:-:S13]  /*8160*/  LOP3.LUT P0, RZ, R5, 0xff, RZ, 0xc0, !PT ;  /* 0x000000ff05ff7812 */ /* 0x000fda000780c0ff */
[----:B------:R-:W-:Y:S05]  /*8170*/  @P0 BRA `(.L_x_172) ;  /* 0xfffffff000f00947 */ /* 0x000fea000383ffff */
[----:B------:R-:W-:Y:S05]  /*8180*/  BSYNC B0 ;  /* 0x0000000000007941 */ /* 0x000fea0003800000 */
.L_x_161:
[----:B------:R-:W-:-:S03]  /*8190*/  UMOV UR8, 0xffffffff ;  /* 0xffffffff00087882 */ /* 0x000fc60000000000 */
[----:B------:R-:W-:Y:S05]  /*81a0*/  BRA.DIV UR8, `(.L_x_173) ;  /* 0x0000000608047947 */ /* 0x000fea000b800000 */
[----:B------:R-:W-:-:S13]  /*81b0*/  ELECT P0, URZ, PT ;  /* 0x00000000003f782f */ /* 0x000fda0003800000 */
.L_x_187:
[----:B------:R-:W-:Y:S04]  /*81c0*/  BSSY B0, `(.L_x_174) ;  /* 0x000002b000007945 */ /* 0x000fe80003800000 */
[----:B------:R-:W-:Y:S05]  /*81d0*/  @!P0 BRA `(.L_x_175) ;  /* 0x0000000000a48947 */ /* 0x000fea0003800000 */
[----:B------:R-:W-:-:S04]  /*81e0*/  LOP3.LUT R0, R0, 0x2, RZ, 0xfc, !PT ;  /* 0x0000000200007812 */ /* 0x000fc800078efcff */
[----:B------:R-:W-:-:S13]  /*81f0*/  ISETP.NE.AND P0, PT, R0, 0x3, PT ;  /* 0x000000030000780c */ /* 0x000fda0003f05270 */
[----:B------:R-:W-:Y:S05]  /*8200*/  @!P0 BRA `(.L_x_176) ;  /* 0x0000000000048947 */ /* 0x000fea0003800000 */
[----:B------:R-:W-:Y:S01]  /*8210*/  BPT.TRAP 0x1 ;  /* 0x000000040000795c */ /* 0x000fe20000300000 */
.L_x_176:
[----:B------:R-:W0:Y:S01]  /*8220*/  S2R R3, SR_CgaCtaId ;  /* 0x0000000000037919 */ /* 0x000e220000008800 */
[----:B------:R-:W-:Y:S02]  /*8230*/  MOV R0, 0x400 ;  /* 0x0000040000007802 */ /* 0x000fe40000000f00 */
[----:B------:R-:W-:Y:S02]  /*8240*/  SHF.L.U32 R2, R9, 0x1f, RZ ;  /* 0x0000001f09027819 */ /* 0x000fe400000006ff */
[----:B0-----:R-:W-:-:S05]  /*8250*/  LEA R3, R3, R0, 0x18 ;  /* 0x0000000003037211 */ /* 0x001fca00078ec0ff */
[----:B------:R-:W-:-:S04]  /*8260*/  VIADD R3, R3, 0x20 ;  /* 0x0000002003037836 */ /* 0x000fc80000000000 */
[C---:B------:R-:W-:Y:S02]  /*8270*/  IMAD R5, R10.reuse, 0x8, R3 ;  /* 0x000000080a057824 */ /* 0x040fe400078e0203 */
[----:B------:R-:W-:Y:S02]  /*8280*/  VIADD R10, R10, 0x1 ;  /* 0x000000010a0a7836 */ /* 0x000fe40000000000 */
[----:B------:R-:W0:Y:S03]  /*8290*/  SYNCS.PHASECHK.TRANS64.TRYWAIT P0, [R5+URZ], R2 ;  /* 0x00000002050075a7 */ /* 0x000e26000800017f */
[----:B------:R-:W-:-:S04]  /*82a0*/  ISETP.NE.AND P1, PT, R10, 0x4, PT ;  /* 0x000000040a00780c */ /* 0x000fc80003f25270 */
[----:B------:R-:W-:Y:S02]  /*82b0*/  SEL R0, RZ, 0x1, P1 ;  /* 0x00000001ff007807 */ /* 0x000fe40000800000 */
[----:B------:R-:W-:Y:S02]  /*82c0*/  SEL R10, R10, RZ, P1 ;  /* 0x000000ff0a0a7207 */ /* 0x000fe40000800000 */
[----:B------:R-:W-:-:S03]  /*82d0*/  LOP3.LUT R9, R9, R0, RZ, 0x3c, !PT ;  /* 0x0000000009097212 */ /* 0x000fc600078e3cff */
[----:B------:R-:W-:Y:S01]  /*82e0*/  IMAD R7, R10, 0x8, R3 ;  /* 0x000000080a077824 */ /* 0x000fe200078e0203 */
[----:B------:R-:W-:Y:S01]  /*82f0*/  SHF.L.U32 R4, R9, 0x1f, RZ ;  /* 0x0000001f09047819 */ /* 0x000fe200000006ff */
[----:B0-----:R-:W-:Y:S06]  /*8300*/  @!P0 BRA `(.L_x_177) ;  /* 0x0000000000cc8947 */ /* 0x001fec0003800000 */
.L_x_188:
[----:B------:R-:W1:Y:S01]  /*8310*/  SYNCS.PHASECHK.TRANS64.TRYWAIT P0, [R7+URZ], R4 ;  /* 0x00000004070075a7 */ /* 0x000e62000800017f */
[----:B------:R-:W-:-:S05]  /*8320*/  VIADD R0, R10, 0x1 ;  /* 0x000000010a007836 */ /* 0x000fca0000000000 */
[----:B------:R-:W-:-:S04]  /*8330*/  ISETP.NE.AND P1, PT, R0, 0x4, PT ;  /* 0x000000040000780c */ /* 0x000fc80003f25270 */
[----:B0-----:R-:W-:Y:S02]  /*8340*/  SEL R2, RZ, 0x1, P1 ;  /* 0x00000001ff027807 */ /* 0x001fe40000800000 */
[----:B------:R-:W-:Y:S02]  /*8350*/  SEL R0, R0, RZ, P1 ;  /* 0x000000ff00007207 */ /* 0x000fe40000800000 */
[----:B------:R-:W-:-:S03]  /*8360*/  LOP3.LUT R9, R9, R2, RZ, 0x3c, !PT ;  /* 0x0000000209097212 */ /* 0x000fc600078e3cff */
[----:B------:R-:W-:Y:S01]  /*8370*/  IMAD R6, R0, 0x8, R3 ;  /* 0x0000000800067824 */ /* 0x000fe200078e0203 */
[----:B------:R-:W-:Y:S01]  /*8380*/  SHF.L.U32 R5, R9, 0x1f, RZ ;  /* 0x0000001f09057819 */ /* 0x000fe200000006ff */
[----:B-1----:R-:W-:Y:S06]  /*8390*/  @!P0 BRA `(.L_x_178) ;  /* 0x0000000000bc8947 */ /* 0x002fec0003800000 */
.L_x_189:
[----:B------:R-:W1:Y:S01]  /*83a0*/  SYNCS.PHASECHK.TRANS64.TRYWAIT P0, [R6+URZ], R5 ;  /* 0x00000005060075a7 */ /* 0x000e62000800017f */
[----:B------:R-:W-:-:S05]  /*83b0*/  VIADD R0, R0, 0x1 ;  /* 0x0000000100007836 */ /* 0x000fca0000000000 */
[----:B------:R-:W-:-:S04]  /*83c0*/  ISETP.NE.AND P1, PT, R0, 0x4, PT ;  /* 0x000000040000780c */ /* 0x000fc80003f25270 */
[----:B------:R-:W-:Y:S02]  /*83d0*/  SEL R2, RZ, 0x1, P1 ;  /* 0x00000001ff027807 */ /* 0x000fe40000800000 */
[----:B------:R-:W-:Y:S02]  /*83e0*/  SEL R0, R0, RZ, P1 ;  /* 0x000000ff00007207 */ /* 0x000fe40000800000 */
[----:B------:R-:W-:Y:S01]  /*83f0*/  LOP3.LUT R2, R9, R2, RZ, 0x3c, !PT ;  /* 0x0000000209027212 */ /* 0x000fe200078e3cff */
[----:B-1----:R-:W-:Y:S06]  /*8400*/  @!P0 BRA `(.L_x_179) ;  /* 0x0000000000b48947 */ /* 0x002fec0003800000 */
.L_x_190:
[----:B------:R-:W-:Y:S01]  /*8410*/  IMAD R3, R0, 0x8, R3 ;  /* 0x0000000800037824 */ /* 0x000fe200078e0203 */
[----:B------:R-:W-:-:S07]  /*8420*/  SHF.L.U32 R0, R2, 0x1f, RZ ;  /* 0x0000001f02007819 */ /* 0x000fce00000006ff */
.L_x_180:
[----:B--2---:R2:W3:Y:S02]  /*8430*/  SYNCS.PHASECHK.TRANS64.TRYWAIT P0, [R3+URZ], R0 ;  /* 0x00000000030075a7 */ /* 0x0044e4000800017f */
[----:B---3--:R-:W-:Y:S05]  /*8440*/  @!P0 NANOSLEEP.SYNCS 0x989680 ;  /* 0x009896800000895d */ /* 0x008fea0003900000 */
[----:B------:R-:W3:Y:S02]  /*8450*/  @!P0 SYNCS.PHASECHK.TRANS64 P0, [R3+URZ], R0 ;  /* 0x00000000030085a7 */ /* 0x000ee4000800007f */
[----:B---3--:R-:W-:Y:S05]  /*8460*/  @!P0 BRA `(.L_x_180) ;  /* 0xfffffffc00f08947 */ /* 0x008fea000383ffff */
.L_x_175:
[----:B------:R-:W-:Y:S05]  /*8470*/  BSYNC B0 ;  /* 0x0000000000007941 */ /* 0x000fea0003800000 */
.L_x_174:
[----:B------:R-:W-:Y:S05]  /*8480*/  EXIT ;  /* 0x000000000000794d */ /* 0x000fea0003800000 */
.L_x_21:
[----:B-1----:R-:W-:-:S04]  /*8490*/  IMAD.U32 R89, RZ, RZ, UR8 ;  /* 0x00000008ff597e24 */ /* 0x002fc8000f8e00ff */
[----:B------:R1:W4:Y:S03]  /*84a0*/  SYNCS.PHASECHK.TRANS64.TRYWAIT P1, [R89+URZ], R88 ;  /* 0x00000058590075a7 */ /* 0x000326000802017f */
[----:B----4-:R-:W-:Y:S05]  /*84b0*/  @!P1 NANOSLEEP.SYNCS 0x989680 ;  /* 0x009896800000995d */ /* 0x010fea0003900000 */
[----:B------:R-:W4:Y:S02]  /*84c0*/  @!P1 SYNCS.PHASECHK.TRANS64 P1, [R89+URZ], R88 ;  /* 0x00000058590095a7 */ /* 0x000f24000802007f */
[----:B----4-:R-:W-:Y:S05]  /*84d0*/  @!P1 BRA `(.L_x_21) ;  /* 0xfffffffc00ec9947 */ /* 0x010fea000383ffff */
[----:B------:R-:W-:Y:S05]  /*84e0*/  BRA `(.L_x_20) ;  /* 0xffffff9000f87947 */ /* 0x000fea000383ffff */
.L_x_162:
[----:B------:R-:W-:Y:S01]  /*84f0*/  BSSY B1, `(.L_x_181) ;  /* 0x0000006000017945 */ /* 0x000fe20003800000 */
[----:B------:R-:W-:-:S07]  /*8500*/  IMAD.MOV.U32 R5, RZ, RZ, -0x1 ;  /* 0xffffffffff057424 */ /* 0x000fce00078e00ff */
[----:B------:R-:W-:Y:S05]  /*8510*/  WARPSYNC.COLLECTIVE R5, `(.L_x_182) ;  /* 0x00000000050c7348 */ /* 0x000fea0003c00000 */
[----:B------:R-:W-:Y:S02]  /*8520*/  ELECT P0, UR62, PT ;  /* 0x00000000003e782f */ /* 0x000fe40003800000 */
[----:B------:R-:W-:Y:S01]  /*8530*/  MOV R5, UR62 ;  /* 0x0000003e00057c02 */ /* 0x000fe20008000f00 */
[----:B------:R-:W-:Y:S10]  /*8540*/  ENDCOLLECTIVE ;  /* 0x000000000000791b */ /* 0x000ff40003800000 */
.L_x_182:
[----:B------:R-:W-:Y:S05]  /*8550*/  BSYNC B1 ;  /* 0x0000000000017941 */ /* 0x000fea0003800000 */
.L_x_181:
[----:B------:R-:W-:Y:S05]  /*8560*/  BRA `(.L_x_183) ;  /* 0xfffffff000007947 */ /* 0x000fea000383ffff */
.L_x_165:
[----:B-1----:R1:W2:Y:S02]  /*8570*/  SYNCS.PHASECHK.TRANS64.TRYWAIT P0, [R24+URZ+0x20], R21 ;  /* 0x00002015180075a7 */ /* 0x0022a4000800017f */
[----:B--2---:R-:W-:Y:S05]  /*8580*/  @!P0 NANOSLEEP.SYNCS 0x989680 ;  /* 0x009896800000895d */ /* 0x004fea0003900000 */
[----:B------:R-:W2:Y:S02]  /*8590*/  @!P0 SYNCS.PHASECHK.TRANS64 P0, [R24+URZ+0x20], R21 ;  /* 0x00002015180085a7 */ /* 0x000ea4000800007f */
[----:B--2---:R-:W-:Y:S05]  /*85a0*/  @!P0 BRA `(.L_x_165) ;  /* 0xfffffffc00f08947 */ /* 0x004fea000383ffff */
[----:B------:R-:W-:Y:S05]  /*85b0*/  BRA `(.L_x_184) ;  /* 0xfffffff000447947 */ /* 0x000fea000383ffff */
.L_x_173:
[----:B------:R-:W-:Y:S01]  /*85c0*/  BSSY B0, `(.L_x_185) ;  /* 0x0000006000007945 */ /* 0x000fe20003800000 */
[----:B------:R-:W-:-:S07]  /*85d0*/  IMAD.MOV.U32 R5, RZ, RZ, -0x1 ;  /* 0xffffffffff057424 */ /* 0x000fce00078e00ff */
[----:B------:R-:W-:Y:S05]  /*85e0*/  WARPSYNC.COLLECTIVE R5, `(.L_x_186) ;  /* 0x00000000050c7348 */ /* 0x000fea0003c00000 */
[----:B------:R-:W-:Y:S02]  /*85f0*/  ELECT P0, UR62, PT ;  /* 0x00000000003e782f */ /* 0x000fe40003800000 */
[----:B------:R-:W-:Y:S01]  /*8600*/  MOV R5, UR62 ;  /* 0x0000003e00057c02 */ /* 0x000fe20008000f00 */
[----:B------:R-:W-:Y:S10]  /*8610*/  ENDCOLLECTIVE ;  /* 0x000000000000791b */ /* 0x000ff40003800000 */
.L_x_186:
[----:B------:R-:W-:Y:S05]  /*8620*/  BSYNC B0 ;  /* 0x0000000000007941 */ /* 0x000fea0003800000 */
.L_x_185:
[----:B------:R-:W-:Y:S05]  /*8630*/  BRA `(.L_x_187) ;  /* 0xfffffff800e07947 */ /* 0x000fea000383ffff */
.L_x_177:
[----:B0-----:R0:W1:Y:S02]  /*8640*/  SYNCS.PHASECHK.TRANS64.TRYWAIT P0, [R5+URZ], R2 ;  /* 0x00000002050075a7 */ /* 0x001064000800017f */
[----:B-1----:R-:W-:Y:S05]  /*8650*/  @!P0 NANOSLEEP.SYNCS 0x989680 ;  /* 0x009896800000895d */ /* 0x002fea0003900000 */
[----:B------:R-:W1:Y:S02]  /*8660*/  @!P0 SYNCS.PHASECHK.TRANS64 P0, [R5+URZ], R2 ;  /* 0x00000002050085a7 */ /* 0x000e64000800007f */
[----:B-1----:R-:W-:Y:S05]  /*8670*/  @!P0 BRA `(.L_x_177) ;  /* 0xfffffffc00f08947 */ /* 0x002fea000383ffff */
[----:B------:R-:W-:Y:S05]  /*8680*/  BRA `(.L_x_188) ;  /* 0xfffffffc00207947 */ /* 0x000fea000383ffff */
.L_x_178:
[----:B0-----:R0:W1:Y:S02]  /*8690*/  SYNCS.PHASECHK.TRANS64.TRYWAIT P0, [R7+URZ], R4 ;  /* 0x00000004070075a7 */ /* 0x001064000800017f */
[----:B-1----:R-:W-:Y:S05]  /*86a0*/  @!P0 NANOSLEEP.SYNCS 0x989680 ;  /* 0x009896800000895d */ /* 0x002fea0003900000 */
[----:B------:R-:W1:Y:S02]  /*86b0*/  @!P0 SYNCS.PHASECHK.TRANS64 P0, [R7+URZ], R4 ;  /* 0x00000004070085a7 */ /* 0x000e64000800007f */
[----:B-1----:R-:W-:Y:S05]  /*86c0*/  @!P0 BRA `(.L_x_178) ;  /* 0xfffffffc00f08947 */ /* 0x002fea000383ffff */
[----:B------:R-:W-:Y:S05]  /*86d0*/  BRA `(.L_x_189) ;  /* 0xfffffffc00307947 */ /* 0x000fea000383ffff */
.L_x_179:
[----:B-1----:R1:W2:Y:S02]  /*86e0*/  SYNCS.PHASECHK.TRANS64.TRYWAIT P0, [R6+URZ], R5 ;  /* 0x00000005060075a7 */ /* 0x0022a4000800017f */
[----:B--2---:R-:W-:Y:S05]  /*86f0*/  @!P0 NANOSLEEP.SYNCS 0x989680 ;  /* 0x009896800000895d */ /* 0x004fea0003900000 */
[----:B------:R-:W2:Y:S02]  /*8700*/  @!P0 SYNCS.PHASECHK.TRANS64 P0, [R6+URZ], R5 ;  /* 0x00000005060085a7 */ /* 0x000ea4000800007f */
[----:B--2---:R-:W-:Y:S05]  /*8710*/  @!P0 BRA `(.L_x_179) ;  /* 0xfffffffc00f08947 */ /* 0x004fea000383ffff */
[----:B------:R-:W-:Y:S05]  /*8720*/  BRA `(.L_x_190) ;  /* 0xfffffffc00387947 */ /* 0x000fea000383ffff */
.L_x_191:
[----:B------:R-:W-:-:S00]  /*8730*/  BRA `(.L_x_191) ;  /* 0xfffffffc00fc7947 */ /* 0x000fc0000383ffff */
[----:B------:R-:W-:-:S00]  /*8740*/  NOP ;  /* 0x0000000000007918 */ /* 0x000fc00000000000 */
        /* <DEDUP_REMOVED lines=11> */
.L_x_192:


//--------------------- .nv.shared._ZN7cutlass13device_kernelINS_4gemm6kernel13GemmUniversalIN4cute5tupleIJiiiiEEENS1_10collective13CollectiveMmaINS1_40MainloopSm90TmaGmmaWarpSpecializedSparseILi4ENS5_IJNS4_1CILi1EEENSA_ILi2EEESB_EEENS1_35KernelTmaWarpSpecializedCooperativeEEENS5_IJNSA_ILi128EEESG_SG_EEENS_6half_tENS5_IJNS4_6LayoutINS5_IJiNS5_IJSC_iEEEiEEENS5_IJlNS5_IJSB_SC_EEElEEEEENSJ_INS5_IJNS5_IJNS5_IJNSA_ILi8EEESC_NSA_ILi4EEEEEEiEEENS5_IJNS5_IJNSA_ILi16EEESC_SQ_EEEiEEEiEEENS5_IJNS5_IJNS5_IJSG_ST_NSA_ILi2048EEEEEENSA_ILi8192EEEEEENS5_IJNS5_IJSB_NSA_ILi1024EEENSA_ILi32EEEEEElEEElEEEEEEEESI_NS5_IJlSB_lEEENS4_8TiledMMAINS4_8MMA_AtomIJNS4_4SM904GMMA6SPARSE27GMMA_64x128x32_F32F16F16_SSILNS1C_5MajorE0ELS1F_0ELNS1C_7ScaleInE1ELS1G_1ELNS1C_9SparseSelE0EEEEEENSJ_INS5_IJSC_SB_SB_EEENS5_IJSB_NSA_ILi0EEES1L_EEEEENS5_IJNS4_10UnderscoreES1O_S1O_EEEEENS4_23SM90_TMA_LOAD_MULTICASTENS4_14ComposedLayoutINS4_7SwizzleILi3ELi4ELi3EEENS4_25smem_sparse_ptr_flag_bitsILi2ELi16EEENSJ_INS5_IJNS5_IJSB_SP_EEENS5_IJSC_NSA_ILi64EEEEEEEEENS5_IJNS5_IJS1L_SG_EEESM_EEEEEEEvNS4_8identityENS4_13SM90_TMA_LOADENS1S_IS1U_NS4_18smem_ptr_flag_bitsILi16EEENSJ_INS5_IJSP_S1Y_EEENS5_IJS1Y_SB_EEEEEEEvS25_EENS_8epilogue10collective6detail29Sm90TmaWarpSpecializedAdapterINS2F_15DefaultEpilogueIfNS5_IJSB_llEEES2J_NS2E_6thread17LinearCombinationIfLi1EffLNS2K_9ScaleType4KindE0ELNS_15FloatRoundStyleE2EfEENS1_15EpilogueDefaultEEEEEvvEEEEvNT_6ParamsE --------------------------
	.section	.nv.shared._ZN7cutlass13device_kernelINS_4gemm6kernel13GemmUniversalIN4cute5tupleIJiiiiEEENS1_10collective13CollectiveMmaINS1_40MainloopSm90TmaGmmaWarpSpecializedSparseILi4ENS5_IJNS4_1CILi1EEENSA_ILi2EEESB_EEENS1_35KernelTmaWarpSpecializedCooperativeEEENS5_IJNSA_ILi128EEESG_SG_EEENS_6half_tENS5_IJNS4_6LayoutINS5_IJiNS5_IJSC_iEEEiEEENS5_IJlNS5_IJSB_SC_EEElEEEEENSJ_INS5_IJNS5_IJNS5_IJNSA_ILi8EEESC_NSA_ILi4EEEEEEiEEENS5_IJNS5_IJNSA_ILi16EEESC_SQ_EEEiEEEiEEENS5_IJNS5_IJNS5_IJSG_ST_NSA_ILi2048EEEEEENSA_ILi8192EEEEEENS5_IJNS5_IJSB_NSA_ILi1024EEENSA_ILi32EEEEEElEEElEEEEEEEESI_NS5_IJlSB_lEEENS4_8TiledMMAINS4_8MMA_AtomIJNS4_4SM904GMMA6SPARSE27GMMA_64x128x32_F32F16F16_SSILNS1C_5MajorE0ELS1F_0ELNS1C_7ScaleInE1ELS1G_1ELNS1C_9SparseSelE0EEEEEENSJ_INS5_IJSC_SB_SB_EEENS5_IJSB_NSA_ILi0EEES1L_EEEEENS5_IJNS4_10UnderscoreES1O_S1O_EEEEENS4_23SM90_TMA_LOAD_MULTICASTENS4_14ComposedLayoutINS4_7SwizzleILi3ELi4ELi3EEENS4_25smem_sparse_ptr_flag_bitsILi2ELi16EEENSJ_INS5_IJNS5_IJSB_SP_EEENS5_IJSC_NSA_ILi64EEEEEEEEENS5_IJNS5_IJS1L_SG_EEESM_EEEEEEEvNS4_8identityENS4_13SM90_TMA_LOADENS1S_IS1U_NS4_18smem_ptr_flag_bitsILi16EEENSJ_INS5_IJSP_S1Y_EEENS5_IJS1Y_SB_EEEEEEEvS25_EENS_8epilogue10collective6detail29Sm90TmaWarpSpecializedAdapterINS2F_15DefaultEpilogueIfNS5_IJSB_llEEES2J_NS2E_6thread17LinearCombinationIfLi1EffLNS2K_9ScaleType4KindE0ELNS_15FloatRoundStyleE2EfEENS1_15EpilogueDefaultEEEEEvvEEEEvNT_6ParamsE,"aw",@nobits
	.sectionflags	@""
	.align	16
	.zero		1024


//--------------------- .nv.shared.reserved.0     --------------------------
	.section	.nv.shared.reserved.0,"aw",@nobits
	.weak		__nv_reservedSMEM_offset_0_alias
	.size		__nv_reservedSMEM_offset_0_alias, 0, 0
	.other		__nv_reservedSMEM_offset_0_alias,@"STO_CUDA_RESERVED_SHARED STV_DEFAULT"
__nv_reservedSMEM_offset_0_alias:
	.zero		0


//--------------------- .nv.global                --------------------------
	.section	.nv.global,"aw",@nobits
.nv.global:
	.type		_ZN39_INTERNAL_db8b53c7_4_k_cu_888d60c9_35844cute1_E,@object
	.size		_ZN39_INTERNAL_db8b53c7_4_k_cu_888d60c9_35844cute1_E,(_ZN39_INTERNAL_db8b53c7_4_k_cu_888d60c9_35844cuda3std3__45__cpo6cbeginE - _ZN39_INTERNAL_db8b53c7_4_k_cu_888d60c9_35844cute1_E)
_ZN39_INTERNAL_db8b53c7_4_k_cu_888d60c9_35844cute1_E:
	.zero		1
	.type		_ZN39_INTERNAL_db8b53c7_4_k_cu_888d60c9_35844cuda3std3__45__cpo6cbeginE,@object
	.size		_ZN39_INTERNAL_db8b53c7_4_k_cu_888d60c9_35844cuda3std3__45__cpo6cbeginE,(_ZN39_INTERNAL_db8b53c7_4_k_cu_888d60c9_35844cuda3std3__48in_placeE - _ZN39_INTERNAL_db8b53c7_4_k_cu_888d60c9_35844cuda3std3__45__cpo6cbeginE)
_ZN39_INTERNAL_db8b53c7_4_k_cu_888d60c9_35844cuda3std3__45__cpo6cbeginE:
	.zero		1
	.type		_ZN39_INTERNAL_db8b53c7_4_k_cu_888d60c9_35844cuda3std3__48in_placeE,@object
	.size		_ZN39_INTERNAL_db8b53c7_4_k_cu_888d60c9_35844cuda3std3__48in_placeE,(_ZN39_INTERNAL_db8b53c7_4_k_cu_888d60c9_35844cuda3std6ranges3__45__cpo9iter_moveE - _ZN39_INTERNAL_db8b53c7_4_k_cu_888d60c9_35844cuda3std3__48in_placeE)
_ZN39_INTERNAL_db8b53c7_4_k_cu_888d60c9_35844cuda3std3__48in_placeE:
	.zero		1
	.type		_ZN39_INTERNAL_db8b53c7_4_k_cu_888d60c9_35844cuda3std6ranges3__45__cpo9iter_moveE,@object
	.size		_ZN39_INTERNAL_db8b53c7_4_k_cu_888d60c9_35844cuda3std6ranges3__45__cpo9iter_moveE,(_ZN39_INTERNAL_db8b53c7_4_k_cu_888d60c9_35844cuda3std3__45__cpo5beginE - _ZN39_INTERNAL_db8b53c7_4_k_cu_888d60c9_35844cuda3std6ranges3__45__cpo9iter_moveE)
_ZN39_INTERNAL_db8b53c7_4_k_cu_888d60c9_35844cuda3std6ranges3__45__cpo9iter_moveE:
	.zero		1
	.type		_ZN39_INTERNAL_db8b53c7_4_k_cu_888d60c9_35844cuda3std3__45__cpo5beginE,@object
	.size		_ZN39_INTERNAL_db8b53c7_4_k_cu_888d60c9_35844cuda3std3__45__cpo5beginE,(_ZN39_INTERNAL_db8b53c7_4_k_cu_888d60c9_35844cuda3std3__441_GLOBAL__N__db8b53c7_4_k_cu_888d60c9_35846ignoreE - _ZN39_INTERNAL_db8b53c7_4_k_cu_888d60c9_35844cuda3std3__45__cpo5beginE)
_ZN39_INTERNAL_db8b53c7_4_k_cu_888d60c9_35844cuda3std3__45__cpo5beginE:
	.zero		1
	.type		_ZN39_INTERNAL_db8b53c7_4_k_cu_888d60c9_35844cuda3std3__441_GLOBAL__N__db8b53c7_4_k_cu_888d60c9_35846ignoreE,@object
	.size		_ZN39_INTERNAL_db8b53c7_4_k_cu_888d60c9_35844cuda3std3__441_GLOBAL__N__db8b53c7_4_k_cu_888d60c9_35846ignoreE,(_ZN39_INTERNAL_db8b53c7_4_k_cu_888d60c9_35844cute7productE - _ZN39_INTERNAL_db8b53c7_4_k_cu_888d60c9_35844cuda3std3__441_GLOBAL__N__db8b53c7_4_k_cu_888d60c9_35846ignoreE)
_ZN39_INTERNAL_db8b53c7_4_k_cu_888d60c9_35844cuda3std3__441_GLOBAL__N__db8b53c7_4_k_cu_888d60c9_35846ignoreE:
	.zero		1
	.type		_ZN39_INTERNAL_db8b53c7_4_k_cu_888d60c9_35844cute7productE,@object
	.size		_ZN39_INTERNAL_db8b53c7_4_k_cu_888d60c9_35844cute7productE,(_ZN39_INTERNAL_db8b53c7_4_k_cu_888d60c9_35844cuda3std3__45__cpo3endE - _ZN39_INTERNAL_db8b53c7_4_k_cu_888d60c9_35844cute7productE)
_ZN39_INTERNAL_db8b53c7_4_k_cu_888d60c9_35844cute7productE:
	.zero		1
	.type		_ZN39_INTERNAL_db8b53c7_4_k_cu_888d60c9_35844cuda3std3__45__cpo3endE,@object
	.size		_ZN39_INTERNAL_db8b53c7_4_k_cu_888d60c9_35844cuda3std3__45__cpo3endE,(_ZN39_INTERNAL_db8b53c7_4_k_cu_888d60c9_35844cuda3std3__419piecewise_constructE - _ZN39_INTERNAL_db8b53c7_4_k_cu_888d60c9_35844cuda3std3__45__cpo3endE)
_ZN39_INTERNAL_db8b53c7_4_k_cu_888d60c9_35844cuda3std3__45__cpo3endE:
	.zero		1
	.type		_ZN39_INTERNAL_db8b53c7_4_k_cu_888d60c9_35844cuda3std3__419piecewise_constructE,@object
	.size		_ZN39_INTERNAL_db8b53c7_4_k_cu_888d60c9_35844cuda3std3__419piecewise_constructE,(_ZN39_INTERNAL_db8b53c7_4_k_cu_888d60c9_35844cuda3std3__45__cpo4cendE - _ZN39_INTERNAL_db8b53c7_4_k_cu_888d60c9_35844cuda3std3__419piecewise_constructE)
_ZN39_INTERNAL_db8b53c7_4_k_cu_888d60c9_35844cuda3std3__419piecewise_constructE:
	.zero		1
	.type		_ZN39_INTERNAL_db8b53c7_4_k_cu_888d60c9_35844cuda3std3__45__cpo4cendE,@object
	.size		_ZN39_INTERNAL_db8b53c7_4_k_cu_888d60c9_35844cuda3std3__45__cpo4cendE,(_ZN39_INTERNAL_db8b53c7_4_k_cu_888d60c9_35844cuda3std6ranges3__45__cpo4swapE - _ZN39_INTERNAL_db8b53c7_4_k_cu_888d60c9_35844cuda3std3__45__cpo4cendE)
_ZN39_INTERNAL_db8b53c7_4_k_cu_888d60c9_35844cuda3std3__45__cpo4cendE:
	.zero		1
	.type		_ZN39_INTERNAL_db8b53c7_4_k_cu_888d60c9_35844cuda3std6ranges3__45__cpo4swapE,@object
	.size		_ZN39_INTERNAL_db8b53c7_4_k_cu_888d60c9_35844cuda3std6ranges3__45__cpo4swapE,(.L_7 - _ZN39_INTERNAL_db8b53c7_4_k_cu_888d60c9_35844cuda3std6ranges3__45__cpo4swapE)
_ZN39_INTERNAL_db8b53c7_4_k_cu_888d60c9_35844cuda3std6ranges3__45__cpo4swapE:
	.zero		1
.L_7:


//--------------------- .nv.constant0._ZN7cutlass13device_kernelINS_4gemm6kernel13GemmUniversalIN4cute5tupleIJiiiiEEENS1_10collective13CollectiveMmaINS1_40MainloopSm90TmaGmmaWarpSpecializedSparseILi4ENS5_IJNS4_1CILi1EEENSA_ILi2EEESB_EEENS1_35KernelTmaWarpSpecializedCooperativeEEENS5_IJNSA_ILi128EEESG_SG_EEENS_6half_tENS5_IJNS4_6LayoutINS5_IJiNS5_IJSC_iEEEiEEENS5_IJlNS5_IJSB_SC_EEElEEEEENSJ_INS5_IJNS5_IJNS5_IJNSA_ILi8EEESC_NSA_ILi4EEEEEEiEEENS5_IJNS5_IJNSA_ILi16EEESC_SQ_EEEiEEEiEEENS5_IJNS5_IJNS5_IJSG_ST_NSA_ILi2048EEEEEENSA_ILi8192EEEEEENS5_IJNS5_IJSB_NSA_ILi1024EEENSA_ILi32EEEEEElEEElEEEEEEEESI_NS5_IJlSB_lEEENS4_8TiledMMAINS4_8MMA_AtomIJNS4_4SM904GMMA6SPARSE27GMMA_64x128x32_F32F16F16_SSILNS1C_5MajorE0ELS1F_0ELNS1C_7ScaleInE1ELS1G_1ELNS1C_9SparseSelE0EEEEEENSJ_INS5_IJSC_SB_SB_EEENS5_IJSB_NSA_ILi0EEES1L_EEEEENS5_IJNS4_10UnderscoreES1O_S1O_EEEEENS4_23SM90_TMA_LOAD_MULTICASTENS4_14ComposedLayoutINS4_7SwizzleILi3ELi4ELi3EEENS4_25smem_sparse_ptr_flag_bitsILi2ELi16EEENSJ_INS5_IJNS5_IJSB_SP_EEENS5_IJSC_NSA_ILi64EEEEEEEEENS5_IJNS5_IJS1L_SG_EEESM_EEEEEEEvNS4_8identityENS4_13SM90_TMA_LOADENS1S_IS1U_NS4_18smem_ptr_flag_bitsILi16EEENSJ_INS5_IJSP_S1Y_EEENS5_IJS1Y_SB_EEEEEEEvS25_EENS_8epilogue10collective6detail29Sm90TmaWarpSpecializedAdapterINS2F_15DefaultEpilogueIfNS5_IJSB_llEEES2J_NS2E_6thread17LinearCombinationIfLi1EffLNS2K_9ScaleType4KindE0ELNS_15FloatRoundStyleE2EfEENS1_15EpilogueDefaultEEEEEvvEEEEvNT_6ParamsE --------------------------
	.section	.nv.constant0._ZN7cutlass13device_kernelINS_4gemm6kernel13GemmUniversalIN4cute5tupleIJiiiiEEENS1_10collective13CollectiveMmaINS1_40MainloopSm90TmaGmmaWarpSpecializedSparseILi4ENS5_IJNS4_1CILi1EEENSA_ILi2EEESB_EEENS1_35KernelTmaWarpSpecializedCooperativeEEENS5_IJNSA_ILi128EEESG_SG_EEENS_6half_tENS5_IJNS4_6LayoutINS5_IJiNS5_IJSC_iEEEiEEENS5_IJlNS5_IJSB_SC_EEElEEEEENSJ_INS5_IJNS5_IJNS5_IJNSA_ILi8EEESC_NSA_ILi4EEEEEEiEEENS5_IJNS5_IJNSA_ILi16EEESC_SQ_EEEiEEEiEEENS5_IJNS5_IJNS5_IJSG_ST_NSA_ILi2048EEEEEENSA_ILi8192EEEEEENS5_IJNS5_IJSB_NSA_ILi1024EEENSA_ILi32EEEEEElEEElEEEEEEEESI_NS5_IJlSB_lEEENS4_8TiledMMAINS4_8MMA_AtomIJNS4_4SM904GMMA6SPARSE27GMMA_64x128x32_F32F16F16_SSILNS1C_5MajorE0ELS1F_0ELNS1C_7ScaleInE1ELS1G_1ELNS1C_9SparseSelE0EEEEEENSJ_INS5_IJSC_SB_SB_EEENS5_IJSB_NSA_ILi0EEES1L_EEEEENS5_IJNS4_10UnderscoreES1O_S1O_EEEEENS4_23SM90_TMA_LOAD_MULTICASTENS4_14ComposedLayoutINS4_7SwizzleILi3ELi4ELi3EEENS4_25smem_sparse_ptr_flag_bitsILi2ELi16EEENSJ_INS5_IJNS5_IJSB_SP_EEENS5_IJSC_NSA_ILi64EEEEEEEEENS5_IJNS5_IJS1L_SG_EEESM_EEEEEEEvNS4_8identityENS4_13SM90_TMA_LOADENS1S_IS1U_NS4_18smem_ptr_flag_bitsILi16EEENSJ_INS5_IJSP_S1Y_EEENS5_IJS1Y_SB_EEEEEEEvS25_EENS_8epilogue10collective6detail29Sm90TmaWarpSpecializedAdapterINS2F_15DefaultEpilogueIfNS5_IJSB_llEEES2J_NS2E_6thread17LinearCombinationIfLi1EffLNS2K_9ScaleType4KindE0ELNS_15FloatRoundStyleE2EfEENS1_15EpilogueDefaultEEEEEvvEEEEvNT_6ParamsE,"a",@progbits
	.sectionflags	@""
	.align	4
.nv.constant0._ZN7cutlass13device_kernelINS_4gemm6kernel13GemmUniversalIN4cute5tupleIJiiiiEEENS1_10collective13CollectiveMmaINS1_40MainloopSm90TmaGmmaWarpSpecializedSparseILi4ENS5_IJNS4_1CILi1EEENSA_ILi2EEESB_EEENS1_35KernelTmaWarpSpecializedCooperativeEEENS5_IJNSA_ILi128EEESG_SG_EEENS_6half_tENS5_IJNS4_6LayoutINS5_IJiNS5_IJSC_iEEEiEEENS5_IJlNS5_IJSB_SC_EEElEEEEENSJ_INS5_IJNS5_IJNS5_IJNSA_ILi8EEESC_NSA_ILi4EEEEEEiEEENS5_IJNS5_IJNSA_ILi16EEESC_SQ_EEEiEEEiEEENS5_IJNS5_IJNS5_IJSG_ST_NSA_ILi2048EEEEEENSA_ILi8192EEEEEENS5_IJNS5_IJSB_NSA_ILi1024EEENSA_ILi32EEEEEElEEElEEEEEEEESI_NS5_IJlSB_lEEENS4_8TiledMMAINS4_8MMA_AtomIJNS4_4SM904GMMA6SPARSE27GMMA_64x128x32_F32F16F16_SSILNS1C_5MajorE0ELS1F_0ELNS1C_7ScaleInE1ELS1G_1ELNS1C_9SparseSelE0EEEEEENSJ_INS5_IJSC_SB_SB_EEENS5_IJSB_NSA_ILi0EEES1L_EEEEENS5_IJNS4_10UnderscoreES1O_S1O_EEEEENS4_23SM90_TMA_LOAD_MULTICASTENS4_14ComposedLayoutINS4_7SwizzleILi3ELi4ELi3EEENS4_25smem_sparse_ptr_flag_bitsILi2ELi16EEENSJ_INS5_IJNS5_IJSB_SP_EEENS5_IJSC_NSA_ILi64EEEEEEEEENS5_IJNS5_IJS1L_SG_EEESM_EEEEEEEvNS4_8identityENS4_13SM90_TMA_LOADENS1S_IS1U_NS4_18smem_ptr_flag_bitsILi16EEENSJ_INS5_IJSP_S1Y_EEENS5_IJS1Y_SB_EEEEEEEvS25_EENS_8epilogue10collective6detail29Sm90TmaWarpSpecializedAdapterINS2F_15DefaultEpilogueIfNS5_IJSB_llEEES2J_NS2E_6thread17LinearCombinationIfLi1EffLNS2K_9ScaleType4KindE0ELNS_15FloatRoundStyleE2EfEENS1_15EpilogueDefaultEEEEEvvEEEEvNT_6ParamsE:
	.zero		1920


//--------------------- SYMBOLS --------------------------

	.type		.nv.reservedSmem.offset0,@object
	.size		.nv.reservedSmem.offset0,0x4
